//
// Generated by NVIDIA NVVM Compiler
//
// Compiler Build ID: CL-36424714
// Cuda compilation tools, release 13.0, V13.0.88
// Based on NVVM 20.0.0
//

.version 9.0
.target sm_100
.address_size 64

	// .globl	_Z17gpuReduceMaxFloatPfiS_
// _ZZ17gpuReduceMaxFloatPfiS_E11shared_data has been demoted
// _ZZ17gpuReduceMinFloatPfiS_E11shared_data has been demoted
// _ZZ5scan3PiiS_S_E4temp has been demoted

.visible .entry _Z17gpuReduceMaxFloatPfiS_(
	.param .u64 .ptr .align 1 _Z17gpuReduceMaxFloatPfiS__param_0,
	.param .u32 _Z17gpuReduceMaxFloatPfiS__param_1,
	.param .u64 .ptr .align 1 _Z17gpuReduceMaxFloatPfiS__param_2
)
{
	.reg .pred 	%p<9>;
	.reg .b32 	%r<17>;
	.reg .b32 	%f<12>;
	.reg .b64 	%rd<13>;
	// demoted variable
	.shared .align 4 .b8 _ZZ17gpuReduceMaxFloatPfiS_E11shared_data[8192];
	ld.param.u64 	%rd3, [_Z17gpuReduceMaxFloatPfiS__param_0];
	ld.param.u32 	%r9, [_Z17gpuReduceMaxFloatPfiS__param_1];
	ld.param.u64 	%rd2, [_Z17gpuReduceMaxFloatPfiS__param_2];
	cvta.to.global.u64 	%rd1, %rd3;
	mov.u32 	%r16, %ntid.x;
	mov.u32 	%r2, %ctaid.x;
	mul.lo.s32 	%r10, %r16, %r2;
	shl.b32 	%r11, %r10, 1;
	mov.u32 	%r3, %tid.x;
	add.s32 	%r4, %r11, %r3;
	add.s32 	%r5, %r4, %r16;
	setp.ge.u32 	%p1, %r5, %r9;
	@%p1 bra 	$L__BB0_2;
	mul.wide.s32 	%rd6, %r4, 4;
	add.s64 	%rd7, %rd1, %rd6;
	ld.global.f32 	%f5, [%rd7];
	mul.wide.u32 	%rd8, %r5, 4;
	add.s64 	%rd9, %rd1, %rd8;
	ld.global.f32 	%f6, [%rd9];
	setp.gt.f32 	%p3, %f5, %f6;
	selp.f32 	%f11, %f5, %f6, %p3;
	bra.uni 	$L__BB0_5;
$L__BB0_2:
	setp.ge.s32 	%p2, %r4, %r9;
	@%p2 bra 	$L__BB0_4;
	mul.wide.s32 	%rd4, %r4, 4;
	add.s64 	%rd5, %rd1, %rd4;
	ld.global.f32 	%f11, [%rd5];
	bra.uni 	$L__BB0_5;
$L__BB0_4:
	ld.global.f32 	%f11, [%rd1];
$L__BB0_5:
	shl.b32 	%r12, %r3, 2;
	mov.u32 	%r13, _ZZ17gpuReduceMaxFloatPfiS_E11shared_data;
	add.s32 	%r6, %r13, %r12;
	st.shared.f32 	[%r6], %f11;
	bar.sync 	0;
	setp.lt.u32 	%p4, %r16, 2;
	@%p4 bra 	$L__BB0_9;
$L__BB0_6:
	shr.u32 	%r8, %r16, 1;
	setp.ge.u32 	%p5, %r3, %r8;
	@%p5 bra 	$L__BB0_8;
	ld.shared.f32 	%f7, [%r6];
	shl.b32 	%r14, %r8, 2;
	add.s32 	%r15, %r6, %r14;
	ld.shared.f32 	%f8, [%r15];
	setp.gt.f32 	%p6, %f7, %f8;
	selp.f32 	%f9, %f7, %f8, %p6;
	st.shared.f32 	[%r6], %f9;
$L__BB0_8:
	bar.sync 	0;
	setp.gt.u32 	%p7, %r16, 3;
	mov.u32 	%r16, %r8;
	@%p7 bra 	$L__BB0_6;
$L__BB0_9:
	setp.ne.s32 	%p8, %r3, 0;
	@%p8 bra 	$L__BB0_11;
	ld.shared.f32 	%f10, [_ZZ17gpuReduceMaxFloatPfiS_E11shared_data];
	cvta.to.global.u64 	%rd10, %rd2;
	mul.wide.u32 	%rd11, %r2, 4;
	add.s64 	%rd12, %rd10, %rd11;
	st.global.f32 	[%rd12], %f10;
$L__BB0_11:
	ret;

}
	// .globl	_Z17gpuReduceMinFloatPfiS_
.visible .entry _Z17gpuReduceMinFloatPfiS_(
	.param .u64 .ptr .align 1 _Z17gpuReduceMinFloatPfiS__param_0,
	.param .u32 _Z17gpuReduceMinFloatPfiS__param_1,
	.param .u64 .ptr .align 1 _Z17gpuReduceMinFloatPfiS__param_2
)
{
	.reg .pred 	%p<9>;
	.reg .b32 	%r<17>;
	.reg .b32 	%f<12>;
	.reg .b64 	%rd<13>;
	// demoted variable
	.shared .align 4 .b8 _ZZ17gpuReduceMinFloatPfiS_E11shared_data[8192];
	ld.param.u64 	%rd3, [_Z17gpuReduceMinFloatPfiS__param_0];
	ld.param.u32 	%r9, [_Z17gpuReduceMinFloatPfiS__param_1];
	ld.param.u64 	%rd2, [_Z17gpuReduceMinFloatPfiS__param_2];
	cvta.to.global.u64 	%rd1, %rd3;
	mov.u32 	%r16, %ntid.x;
	mov.u32 	%r2, %ctaid.x;
	mul.lo.s32 	%r10, %r16, %r2;
	shl.b32 	%r11, %r10, 1;
	mov.u32 	%r3, %tid.x;
	add.s32 	%r4, %r11, %r3;
	add.s32 	%r5, %r4, %r16;
	setp.ge.u32 	%p1, %r5, %r9;
	@%p1 bra 	$L__BB1_2;
	mul.wide.s32 	%rd6, %r4, 4;
	add.s64 	%rd7, %rd1, %rd6;
	ld.global.f32 	%f5, [%rd7];
	mul.wide.u32 	%rd8, %r5, 4;
	add.s64 	%rd9, %rd1, %rd8;
	ld.global.f32 	%f6, [%rd9];
	setp.lt.f32 	%p3, %f5, %f6;
	selp.f32 	%f11, %f5, %f6, %p3;
	bra.uni 	$L__BB1_5;
$L__BB1_2:
	setp.ge.s32 	%p2, %r4, %r9;
	@%p2 bra 	$L__BB1_4;
	mul.wide.s32 	%rd4, %r4, 4;
	add.s64 	%rd5, %rd1, %rd4;
	ld.global.f32 	%f11, [%rd5];
	bra.uni 	$L__BB1_5;
$L__BB1_4:
	ld.global.f32 	%f11, [%rd1];
$L__BB1_5:
	shl.b32 	%r12, %r3, 2;
	mov.u32 	%r13, _ZZ17gpuReduceMinFloatPfiS_E11shared_data;
	add.s32 	%r6, %r13, %r12;
	st.shared.f32 	[%r6], %f11;
	bar.sync 	0;
	setp.lt.u32 	%p4, %r16, 2;
	@%p4 bra 	$L__BB1_9;
$L__BB1_6:
	shr.u32 	%r8, %r16, 1;
	setp.ge.u32 	%p5, %r3, %r8;
	@%p5 bra 	$L__BB1_8;
	ld.shared.f32 	%f7, [%r6];
	shl.b32 	%r14, %r8, 2;
	add.s32 	%r15, %r6, %r14;
	ld.shared.f32 	%f8, [%r15];
	setp.lt.f32 	%p6, %f7, %f8;
	selp.f32 	%f9, %f7, %f8, %p6;
	st.shared.f32 	[%r6], %f9;
$L__BB1_8:
	bar.sync 	0;
	setp.gt.u32 	%p7, %r16, 3;
	mov.u32 	%r16, %r8;
	@%p7 bra 	$L__BB1_6;
$L__BB1_9:
	setp.ne.s32 	%p8, %r3, 0;
	@%p8 bra 	$L__BB1_11;
	ld.shared.f32 	%f10, [_ZZ17gpuReduceMinFloatPfiS_E11shared_data];
	cvta.to.global.u64 	%rd10, %rd2;
	mul.wide.u32 	%rd11, %r2, 4;
	add.s64 	%rd12, %rd10, %rd11;
	st.global.f32 	[%rd12], %f10;
$L__BB1_11:
	ret;

}
	// .globl	_Z5scan3PiiS_S_
.visible .entry _Z5scan3PiiS_S_(
	.param .u64 .ptr .align 1 _Z5scan3PiiS_S__param_0,
	.param .u32 _Z5scan3PiiS_S__param_1,
	.param .u64 .ptr .align 1 _Z5scan3PiiS_S__param_2,
	.param .u64 .ptr .align 1 _Z5scan3PiiS_S__param_3
)
{
	.reg .pred 	%p<8>;
	.reg .b32 	%r<86>;
	.reg .b64 	%rd<17>;
	// demoted variable
	.shared .align 4 .b8 _ZZ5scan3PiiS_S_E4temp[264];
	ld.param.u64 	%rd3, [_Z5scan3PiiS_S__param_0];
	ld.param.u32 	%r19, [_Z5scan3PiiS_S__param_1];
	ld.param.u64 	%rd1, [_Z5scan3PiiS_S__param_2];
	ld.param.u64 	%rd2, [_Z5scan3PiiS_S__param_3];
	cvta.to.global.u64 	%rd4, %rd3;
	mov.u32 	%r1, %tid.x;
	shr.u32 	%r21, %r19, 31;
	add.s32 	%r22, %r19, %r21;
	shr.s32 	%r2, %r22, 1;
	add.s32 	%r23, %r2, %r1;
	shr.u32 	%r24, %r1, 5;
	shr.s32 	%r25, %r23, 5;
	mov.u32 	%r3, %ctaid.x;
	shl.b32 	%r26, %r3, 6;
	add.s32 	%r4, %r26, %r1;
	mul.wide.u32 	%rd5, %r4, 4;
	add.s64 	%rd6, %rd4, %rd5;
	ld.global.u32 	%r27, [%rd6];
	add.s32 	%r28, %r24, %r1;
	shl.b32 	%r29, %r28, 2;
	mov.u32 	%r30, _ZZ5scan3PiiS_S_E4temp;
	add.s32 	%r5, %r30, %r29;
	st.shared.u32 	[%r5], %r27;
	add.s32 	%r31, %r4, %r2;
	mul.wide.u32 	%rd7, %r31, 4;
	add.s64 	%rd8, %rd4, %rd7;
	ld.global.u32 	%r32, [%rd8];
	add.s32 	%r33, %r25, %r23;
	shl.b32 	%r34, %r33, 2;
	add.s32 	%r6, %r30, %r34;
	st.shared.u32 	[%r6], %r32;
	shr.s32 	%r81, %r19, 1;
	setp.lt.s32 	%p1, %r81, 1;
	mov.b32 	%r83, 1;
	@%p1 bra 	$L__BB2_5;
	shl.b32 	%r36, %r1, 1;
	or.b32  	%r8, %r36, 1;
	mov.b32 	%r83, 1;
$L__BB2_2:
	bar.sync 	0;
	setp.ge.s32 	%p2, %r1, %r81;
	@%p2 bra 	$L__BB2_4;
	mul.lo.s32 	%r37, %r83, %r8;
	add.s32 	%r38, %r37, -1;
	add.s32 	%r39, %r37, %r83;
	add.s32 	%r40, %r38, %r83;
	shr.s32 	%r41, %r38, 5;
	add.s32 	%r42, %r41, %r37;
	shr.s32 	%r43, %r40, 5;
	add.s32 	%r44, %r43, %r39;
	shl.b32 	%r45, %r42, 2;
	add.s32 	%r47, %r30, %r45;
	ld.shared.u32 	%r48, [%r47+-4];
	shl.b32 	%r49, %r44, 2;
	add.s32 	%r50, %r30, %r49;
	ld.shared.u32 	%r51, [%r50+-4];
	add.s32 	%r52, %r51, %r48;
	st.shared.u32 	[%r50+-4], %r52;
$L__BB2_4:
	shl.b32 	%r83, %r83, 1;
	shr.u32 	%r12, %r81, 1;
	setp.gt.u32 	%p3, %r81, 1;
	mov.u32 	%r81, %r12;
	@%p3 bra 	$L__BB2_2;
$L__BB2_5:
	setp.ne.s32 	%p4, %r1, 0;
	@%p4 bra 	$L__BB2_7;
	add.s32 	%r53, %r19, -1;
	shr.s32 	%r54, %r53, 5;
	add.s32 	%r55, %r54, %r19;
	shl.b32 	%r56, %r55, 2;
	add.s32 	%r58, %r30, %r56;
	ld.shared.u32 	%r59, [%r58+-4];
	cvta.to.global.u64 	%rd9, %rd1;
	mul.wide.u32 	%rd10, %r3, 4;
	add.s64 	%rd11, %rd9, %rd10;
	st.global.u32 	[%rd11], %r59;
	mov.b32 	%r60, 0;
	st.shared.u32 	[%r58+-4], %r60;
$L__BB2_7:
	setp.lt.s32 	%p5, %r19, 2;
	@%p5 bra 	$L__BB2_12;
	shl.b32 	%r62, %r1, 1;
	or.b32  	%r14, %r62, 1;
	mov.b32 	%r84, 1;
$L__BB2_9:
	shr.s32 	%r83, %r83, 1;
	bar.sync 	0;
	setp.ge.s32 	%p6, %r1, %r84;
	@%p6 bra 	$L__BB2_11;
	mul.lo.s32 	%r63, %r83, %r14;
	add.s32 	%r64, %r63, -1;
	add.s32 	%r65, %r63, %r83;
	add.s32 	%r66, %r64, %r83;
	shr.s32 	%r67, %r64, 5;
	add.s32 	%r68, %r67, %r63;
	shr.s32 	%r69, %r66, 5;
	add.s32 	%r70, %r69, %r65;
	shl.b32 	%r71, %r68, 2;
	add.s32 	%r73, %r30, %r71;
	ld.shared.u32 	%r74, [%r73+-4];
	shl.b32 	%r75, %r70, 2;
	add.s32 	%r76, %r30, %r75;
	ld.shared.u32 	%r77, [%r76+-4];
	st.shared.u32 	[%r73+-4], %r77;
	add.s32 	%r78, %r77, %r74;
	st.shared.u32 	[%r76+-4], %r78;
$L__BB2_11:
	shl.b32 	%r84, %r84, 1;
	setp.lt.s32 	%p7, %r84, %r19;
	@%p7 bra 	$L__BB2_9;
$L__BB2_12:
	cvta.to.global.u64 	%rd12, %rd2;
	bar.sync 	0;
	ld.shared.u32 	%r79, [%r5];
	mul.wide.s32 	%rd13, %r4, 4;
	add.s64 	%rd14, %rd12, %rd13;
	st.global.u32 	[%rd14], %r79;
	ld.shared.u32 	%r80, [%r6];
	mul.wide.s32 	%rd15, %r2, 4;
	add.s64 	%rd16, %rd14, %rd15;
	st.global.u32 	[%rd16], %r80;
	ret;

}
	// .globl	_Z14scanDistributePiS_
.visible .entry _Z14scanDistributePiS_(
	.param .u64 .ptr .align 1 _Z14scanDistributePiS__param_0,
	.param .u64 .ptr .align 1 _Z14scanDistributePiS__param_1
)
{
	.reg .b32 	%r<8>;
	.reg .b64 	%rd<9>;

	ld.param.u64 	%rd1, [_Z14scanDistributePiS__param_0];
	ld.param.u64 	%rd2, [_Z14scanDistributePiS__param_1];
	cvta.to.global.u64 	%rd3, %rd1;
	cvta.to.global.u64 	%rd4, %rd2;
	mov.u32 	%r1, %tid.x;
	mov.u32 	%r2, %ctaid.x;
	shl.b32 	%r3, %r2, 6;
	add.s32 	%r4, %r3, %r1;
	mul.wide.u32 	%rd5, %r2, 4;
	add.s64 	%rd6, %rd4, %rd5;
	ld.global.u32 	%r5, [%rd6];
	mul.wide.s32 	%rd7, %r4, 4;
	add.s64 	%rd8, %rd3, %rd7;
	ld.global.u32 	%r6, [%rd8];
	add.s32 	%r7, %r6, %r5;
	st.global.u32 	[%rd8], %r7;
	ret;

}
	// .globl	_Z32gpuHistogramCalculateSplitsSizesPfiPiffi
.visible .entry _Z32gpuHistogramCalculateSplitsSizesPfiPiffi(
	.param .u64 .ptr .align 1 _Z32gpuHistogramCalculateSplitsSizesPfiPiffi_param_0,
	.param .u32 _Z32gpuHistogramCalculateSplitsSizesPfiPiffi_param_1,
	.param .u64 .ptr .align 1 _Z32gpuHistogramCalculateSplitsSizesPfiPiffi_param_2,
	.param .f32 _Z32gpuHistogramCalculateSplitsSizesPfiPiffi_param_3,
	.param .f32 _Z32gpuHistogramCalculateSplitsSizesPfiPiffi_param_4,
	.param .u32 _Z32gpuHistogramCalculateSplitsSizesPfiPiffi_param_5
)
{
	.reg .pred 	%p<7>;
	.reg .b32 	%r<43>;
	.reg .b32 	%f<25>;
	.reg .b64 	%rd<23>;

	ld.param.u64 	%rd3, [_Z32gpuHistogramCalculateSplitsSizesPfiPiffi_param_0];
	ld.param.u32 	%r12, [_Z32gpuHistogramCalculateSplitsSizesPfiPiffi_param_1];
	ld.param.u64 	%rd4, [_Z32gpuHistogramCalculateSplitsSizesPfiPiffi_param_2];
	ld.param.f32 	%f3, [_Z32gpuHistogramCalculateSplitsSizesPfiPiffi_param_3];
	ld.param.f32 	%f4, [_Z32gpuHistogramCalculateSplitsSizesPfiPiffi_param_4];
	ld.param.u32 	%r13, [_Z32gpuHistogramCalculateSplitsSizesPfiPiffi_param_5];
	cvta.to.global.u64 	%rd1, %rd4;
	cvta.to.global.u64 	%rd2, %rd3;
	mov.u32 	%r14, %ntid.x;
	mov.u32 	%r15, %ctaid.x;
	mov.u32 	%r16, %tid.x;
	mad.lo.s32 	%r41, %r14, %r15, %r16;
	mov.u32 	%r17, %nctaid.x;
	mul.lo.s32 	%r2, %r17, %r14;
	setp.ge.s32 	%p1, %r41, %r12;
	@%p1 bra 	$L__BB4_7;
	sub.f32 	%f1, %f4, %f3;
	add.s32 	%r18, %r13, -1;
	cvt.rn.f32.s32 	%f2, %r18;
	add.s32 	%r19, %r41, %r2;
	max.s32 	%r20, %r12, %r19;
	setp.lt.s32 	%p2, %r19, %r12;
	selp.u32 	%r21, 1, 0, %p2;
	add.s32 	%r22, %r19, %r21;
	sub.s32 	%r23, %r20, %r22;
	div.u32 	%r24, %r23, %r2;
	add.s32 	%r3, %r24, %r21;
	and.b32  	%r25, %r3, 3;
	setp.eq.s32 	%p3, %r25, 3;
	@%p3 bra 	$L__BB4_4;
	add.s32 	%r26, %r3, 1;
	and.b32  	%r27, %r26, 3;
	neg.s32 	%r39, %r27;
$L__BB4_3:
	.pragma "nounroll";
	mul.wide.s32 	%rd5, %r41, 4;
	add.s64 	%rd6, %rd2, %rd5;
	ld.global.f32 	%f5, [%rd6];
	sub.f32 	%f6, %f5, %f3;
	div.rn.f32 	%f7, %f6, %f1;
	mul.f32 	%f8, %f7, %f2;
	cvt.rzi.s32.f32 	%r28, %f8;
	mul.wide.s32 	%rd7, %r28, 4;
	add.s64 	%rd8, %rd1, %rd7;
	atom.global.add.u32 	%r29, [%rd8], 1;
	add.s32 	%r41, %r41, %r2;
	add.s32 	%r39, %r39, 1;
	setp.ne.s32 	%p4, %r39, 0;
	@%p4 bra 	$L__BB4_3;
$L__BB4_4:
	setp.lt.u32 	%p5, %r3, 3;
	@%p5 bra 	$L__BB4_7;
	mul.wide.s32 	%rd13, %r2, 4;
	shl.b32 	%r38, %r2, 2;
$L__BB4_6:
	mul.wide.s32 	%rd9, %r41, 4;
	add.s64 	%rd10, %rd2, %rd9;
	ld.global.f32 	%f9, [%rd10];
	sub.f32 	%f10, %f9, %f3;
	div.rn.f32 	%f11, %f10, %f1;
	mul.f32 	%f12, %f11, %f2;
	cvt.rzi.s32.f32 	%r30, %f12;
	mul.wide.s32 	%rd11, %r30, 4;
	add.s64 	%rd12, %rd1, %rd11;
	atom.global.add.u32 	%r31, [%rd12], 1;
	add.s64 	%rd14, %rd10, %rd13;
	ld.global.f32 	%f13, [%rd14];
	sub.f32 	%f14, %f13, %f3;
	div.rn.f32 	%f15, %f14, %f1;
	mul.f32 	%f16, %f15, %f2;
	cvt.rzi.s32.f32 	%r32, %f16;
	mul.wide.s32 	%rd15, %r32, 4;
	add.s64 	%rd16, %rd1, %rd15;
	atom.global.add.u32 	%r33, [%rd16], 1;
	add.s64 	%rd17, %rd14, %rd13;
	ld.global.f32 	%f17, [%rd17];
	sub.f32 	%f18, %f17, %f3;
	div.rn.f32 	%f19, %f18, %f1;
	mul.f32 	%f20, %f19, %f2;
	cvt.rzi.s32.f32 	%r34, %f20;
	mul.wide.s32 	%rd18, %r34, 4;
	add.s64 	%rd19, %rd1, %rd18;
	atom.global.add.u32 	%r35, [%rd19], 1;
	add.s64 	%rd20, %rd17, %rd13;
	ld.global.f32 	%f21, [%rd20];
	sub.f32 	%f22, %f21, %f3;
	div.rn.f32 	%f23, %f22, %f1;
	mul.f32 	%f24, %f23, %f2;
	cvt.rzi.s32.f32 	%r36, %f24;
	mul.wide.s32 	%rd21, %r36, 4;
	add.s64 	%rd22, %rd1, %rd21;
	atom.global.add.u32 	%r37, [%rd22], 1;
	add.s32 	%r41, %r38, %r41;
	setp.lt.s32 	%p6, %r41, %r12;
	@%p6 bra 	$L__BB4_6;
$L__BB4_7:
	ret;

}
	// .globl	_Z22gpuHistogramFillSplitsPfiS_PiPjffi
.visible .entry _Z22gpuHistogramFillSplitsPfiS_PiPjffi(
	.param .u64 .ptr .align 1 _Z22gpuHistogramFillSplitsPfiS_PiPjffi_param_0,
	.param .u32 _Z22gpuHistogramFillSplitsPfiS_PiPjffi_param_1,
	.param .u64 .ptr .align 1 _Z22gpuHistogramFillSplitsPfiS_PiPjffi_param_2,
	.param .u64 .ptr .align 1 _Z22gpuHistogramFillSplitsPfiS_PiPjffi_param_3,
	.param .u64 .ptr .align 1 _Z22gpuHistogramFillSplitsPfiS_PiPjffi_param_4,
	.param .f32 _Z22gpuHistogramFillSplitsPfiS_PiPjffi_param_5,
	.param .f32 _Z22gpuHistogramFillSplitsPfiS_PiPjffi_param_6,
	.param .u32 _Z22gpuHistogramFillSplitsPfiS_PiPjffi_param_7
)
{
	.reg .pred 	%p<7>;
	.reg .b32 	%r<53>;
	.reg .b32 	%f<25>;
	.reg .b64 	%rd<42>;

	ld.param.u64 	%rd5, [_Z22gpuHistogramFillSplitsPfiS_PiPjffi_param_0];
	ld.param.u32 	%r12, [_Z22gpuHistogramFillSplitsPfiS_PiPjffi_param_1];
	ld.param.u64 	%rd6, [_Z22gpuHistogramFillSplitsPfiS_PiPjffi_param_2];
	ld.param.u64 	%rd7, [_Z22gpuHistogramFillSplitsPfiS_PiPjffi_param_3];
	ld.param.u64 	%rd8, [_Z22gpuHistogramFillSplitsPfiS_PiPjffi_param_4];
	ld.param.f32 	%f3, [_Z22gpuHistogramFillSplitsPfiS_PiPjffi_param_5];
	ld.param.f32 	%f4, [_Z22gpuHistogramFillSplitsPfiS_PiPjffi_param_6];
	ld.param.u32 	%r13, [_Z22gpuHistogramFillSplitsPfiS_PiPjffi_param_7];
	cvta.to.global.u64 	%rd1, %rd6;
	cvta.to.global.u64 	%rd2, %rd7;
	cvta.to.global.u64 	%rd3, %rd8;
	cvta.to.global.u64 	%rd4, %rd5;
	mov.u32 	%r14, %ntid.x;
	mov.u32 	%r15, %ctaid.x;
	mov.u32 	%r16, %tid.x;
	mad.lo.s32 	%r51, %r14, %r15, %r16;
	mov.u32 	%r17, %nctaid.x;
	mul.lo.s32 	%r2, %r17, %r14;
	setp.ge.s32 	%p1, %r51, %r12;
	@%p1 bra 	$L__BB5_7;
	sub.f32 	%f1, %f4, %f3;
	add.s32 	%r18, %r13, -1;
	cvt.rn.f32.s32 	%f2, %r18;
	add.s32 	%r19, %r51, %r2;
	max.s32 	%r20, %r12, %r19;
	setp.lt.s32 	%p2, %r19, %r12;
	selp.u32 	%r21, 1, 0, %p2;
	add.s32 	%r22, %r19, %r21;
	sub.s32 	%r23, %r20, %r22;
	div.u32 	%r24, %r23, %r2;
	add.s32 	%r3, %r24, %r21;
	and.b32  	%r25, %r3, 3;
	setp.eq.s32 	%p3, %r25, 3;
	@%p3 bra 	$L__BB5_4;
	add.s32 	%r26, %r3, 1;
	and.b32  	%r27, %r26, 3;
	neg.s32 	%r49, %r27;
$L__BB5_3:
	.pragma "nounroll";
	mul.wide.s32 	%rd9, %r51, 4;
	add.s64 	%rd10, %rd4, %rd9;
	ld.global.f32 	%f5, [%rd10];
	sub.f32 	%f6, %f5, %f3;
	div.rn.f32 	%f7, %f6, %f1;
	mul.f32 	%f8, %f7, %f2;
	cvt.rzi.s32.f32 	%r28, %f8;
	mul.wide.s32 	%rd11, %r28, 4;
	add.s64 	%rd12, %rd3, %rd11;
	atom.global.add.u32 	%r29, [%rd12], 1;
	add.s64 	%rd13, %rd2, %rd11;
	ld.global.u32 	%r30, [%rd13];
	add.s32 	%r31, %r30, %r29;
	mul.wide.s32 	%rd14, %r31, 4;
	add.s64 	%rd15, %rd1, %rd14;
	st.global.f32 	[%rd15], %f5;
	add.s32 	%r51, %r51, %r2;
	add.s32 	%r49, %r49, 1;
	setp.ne.s32 	%p4, %r49, 0;
	@%p4 bra 	$L__BB5_3;
$L__BB5_4:
	setp.lt.u32 	%p5, %r3, 3;
	@%p5 bra 	$L__BB5_7;
	mul.wide.s32 	%rd23, %r2, 4;
	shl.b32 	%r48, %r2, 2;
$L__BB5_6:
	mul.wide.s32 	%rd16, %r51, 4;
	add.s64 	%rd17, %rd4, %rd16;
	ld.global.f32 	%f9, [%rd17];
	sub.f32 	%f10, %f9, %f3;
	div.rn.f32 	%f11, %f10, %f1;
	mul.f32 	%f12, %f11, %f2;
	cvt.rzi.s32.f32 	%r32, %f12;
	mul.wide.s32 	%rd18, %r32, 4;
	add.s64 	%rd19, %rd3, %rd18;
	atom.global.add.u32 	%r33, [%rd19], 1;
	add.s64 	%rd20, %rd2, %rd18;
	ld.global.u32 	%r34, [%rd20];
	add.s32 	%r35, %r34, %r33;
	mul.wide.s32 	%rd21, %r35, 4;
	add.s64 	%rd22, %rd1, %rd21;
	st.global.f32 	[%rd22], %f9;
	add.s64 	%rd24, %rd17, %rd23;
	ld.global.f32 	%f13, [%rd24];
	sub.f32 	%f14, %f13, %f3;
	div.rn.f32 	%f15, %f14, %f1;
	mul.f32 	%f16, %f15, %f2;
	cvt.rzi.s32.f32 	%r36, %f16;
	mul.wide.s32 	%rd25, %r36, 4;
	add.s64 	%rd26, %rd3, %rd25;
	atom.global.add.u32 	%r37, [%rd26], 1;
	add.s64 	%rd27, %rd2, %rd25;
	ld.global.u32 	%r38, [%rd27];
	add.s32 	%r39, %r38, %r37;
	mul.wide.s32 	%rd28, %r39, 4;
	add.s64 	%rd29, %rd1, %rd28;
	st.global.f32 	[%rd29], %f13;
	add.s64 	%rd30, %rd24, %rd23;
	ld.global.f32 	%f17, [%rd30];
	sub.f32 	%f18, %f17, %f3;
	div.rn.f32 	%f19, %f18, %f1;
	mul.f32 	%f20, %f19, %f2;
	cvt.rzi.s32.f32 	%r40, %f20;
	mul.wide.s32 	%rd31, %r40, 4;
	add.s64 	%rd32, %rd3, %rd31;
	atom.global.add.u32 	%r41, [%rd32], 1;
	add.s64 	%rd33, %rd2, %rd31;
	ld.global.u32 	%r42, [%rd33];
	add.s32 	%r43, %r42, %r41;
	mul.wide.s32 	%rd34, %r43, 4;
	add.s64 	%rd35, %rd1, %rd34;
	st.global.f32 	[%rd35], %f17;
	add.s64 	%rd36, %rd30, %rd23;
	ld.global.f32 	%f21, [%rd36];
	sub.f32 	%f22, %f21, %f3;
	div.rn.f32 	%f23, %f22, %f1;
	mul.f32 	%f24, %f23, %f2;
	cvt.rzi.s32.f32 	%r44, %f24;
	mul.wide.s32 	%rd37, %r44, 4;
	add.s64 	%rd38, %rd3, %rd37;
	atom.global.add.u32 	%r45, [%rd38], 1;
	add.s64 	%rd39, %rd2, %rd37;
	ld.global.u32 	%r46, [%rd39];
	add.s32 	%r47, %r46, %r45;
	mul.wide.s32 	%rd40, %r47, 4;
	add.s64 	%rd41, %rd1, %rd40;
	st.global.f32 	[%rd41], %f21;
	add.s32 	%r51, %r48, %r51;
	setp.lt.s32 	%p6, %r51, %r12;
	@%p6 bra 	$L__BB5_6;
$L__BB5_7:
	ret;

}


// ===== COMPILED SASS (sm_100) =====

	.target	sm_100

	.elftype	@"ET_EXEC"


//--------------------- .note.nv.tkinfo           --------------------------
	.section	.note.nv.tkinfo,"",@"SHT_NOTE"
	.sectionflags	@"SHF_NOTE_NV_TKINFO"
	.tkinfo
        /*0018*/ 	.word	0x00000002
        /*0030*/ 	.string	""
        /*0030*/ 	.string	"ptxas"
        /*0030*/ 	.string	"Cuda compilation tools, release 13.0, V13.0.88"
        /*0030*/ 	.string	"Build cuda_13.0.r13.0/compiler.36424714_0"
        /*0030*/ 	.string	"-arch sm_100 -m 64 "



//--------------------- .note.nv.cuinfo           --------------------------
	.section	.note.nv.cuinfo,"",@"SHT_NOTE"
	.sectionflags	@"SHF_NOTE_NV_CUINFO"
        /*0018*/ 	.short	0x0002
        /*001a*/ 	.short	0x0064
        /*001c*/ 	.short	0x0082
	.zero		2


//--------------------- .nv.info                  --------------------------
	.section	.nv.info,"",@"SHT_CUDA_INFO"
	.align	4


	//----- nvinfo : EIATTR_REGCOUNT
	.align		4
        /*0000*/ 	.byte	0x04, 0x2f
        /*0002*/ 	.short	(.L_1 - .L_0)
	.align		4
.L_0:
        /*0004*/ 	.word	index@(_Z17gpuReduceMaxFloatPfiS_)
        /*0008*/ 	.word	0x0000000e


	//----- nvinfo : EIATTR_FRAME_SIZE
	.align		4
.L_1:
        /*000c*/ 	.byte	0x04, 0x11
        /*000e*/ 	.short	(.L_3 - .L_2)
	.align		4
.L_2:
        /*0010*/ 	.word	index@(_Z17gpuReduceMaxFloatPfiS_)
        /*0014*/ 	.word	0x00000000


	//----- nvinfo : EIATTR_REGCOUNT
	.align		4
.L_3:
        /*0018*/ 	.byte	0x04, 0x2f
        /*001a*/ 	.short	(.L_5 - .L_4)
	.align		4
.L_4:
        /*001c*/ 	.word	index@(_Z17gpuReduceMinFloatPfiS_)
        /*0020*/ 	.word	0x0000000e


	//----- nvinfo : EIATTR_FRAME_SIZE
	.align		4
.L_5:
        /*0024*/ 	.byte	0x04, 0x11
        /*0026*/ 	.short	(.L_7 - .L_6)
	.align		4
.L_6:
        /*0028*/ 	.word	index@(_Z17gpuReduceMinFloatPfiS_)
        /*002c*/ 	.word	0x00000000


	//----- nvinfo : EIATTR_REGCOUNT
	.align		4
.L_7:
        /*0030*/ 	.byte	0x04, 0x2f
        /*0032*/ 	.short	(.L_9 - .L_8)
	.align		4
.L_8:
        /*0034*/ 	.word	index@(_Z5scan3PiiS_S_)
        /*0038*/ 	.word	0x0000000f


	//----- nvinfo : EIATTR_FRAME_SIZE
	.align		4
.L_9:
        /*003c*/ 	.byte	0x04, 0x11
        /*003e*/ 	.short	(.L_11 - .L_10)
	.align		4
.L_10:
        /*0040*/ 	.word	index@(_Z5scan3PiiS_S_)
        /*0044*/ 	.word	0x00000000


	//----- nvinfo : EIATTR_REGCOUNT
	.align		4
.L_11:
        /*0048*/ 	.byte	0x04, 0x2f
        /*004a*/ 	.short	(.L_13 - .L_12)
	.align		4
.L_12:
        /*004c*/ 	.word	index@(_Z14scanDistributePiS_)
        /*0050*/ 	.word	0x0000000a


	//----- nvinfo : EIATTR_FRAME_SIZE
	.align		4
.L_13:
        /*0054*/ 	.byte	0x04, 0x11
        /*0056*/ 	.short	(.L_15 - .L_14)
	.align		4
.L_14:
        /*0058*/ 	.word	index@(_Z14scanDistributePiS_)
        /*005c*/ 	.word	0x00000000


	//----- nvinfo : EIATTR_REGCOUNT
	.align		4
.L_15:
        /*0060*/ 	.byte	0x04, 0x2f
        /*0062*/ 	.short	(.L_17 - .L_16)
	.align		4
.L_16:
        /*0064*/ 	.word	index@(_Z32gpuHistogramCalculateSplitsSizesPfiPiffi)
        /*0068*/ 	.word	0x00000017


	//----- nvinfo : EIATTR_FRAME_SIZE
	.align		4
.L_17:
        /*006c*/ 	.byte	0x04, 0x11
        /*006e*/ 	.short	(.L_19 - .L_18)
	.align		4
.L_18:
        /*0070*/ 	.word	index@($__internal_1_$__cuda_sm3x_div_rn_noftz_f32_slowpath)
        /*0074*/ 	.word	0x00000000


	//----- nvinfo : EIATTR_FRAME_SIZE
	.align		4
.L_19:
        /*0078*/ 	.byte	0x04, 0x11
        /*007a*/ 	.short	(.L_21 - .L_20)
	.align		4
.L_20:
        /*007c*/ 	.word	index@(_Z32gpuHistogramCalculateSplitsSizesPfiPiffi)
        /*0080*/ 	.word	0x00000000


	//----- nvinfo : EIATTR_REGCOUNT
	.align		4
.L_21:
        /*0084*/ 	.byte	0x04, 0x2f
        /*0086*/ 	.short	(.L_23 - .L_22)
	.align		4
.L_22:
        /*0088*/ 	.word	index@(_Z22gpuHistogramFillSplitsPfiS_PiPjffi)
        /*008c*/ 	.word	0x0000001f


	//----- nvinfo : EIATTR_FRAME_SIZE
	.align		4
.L_23:
        /*0090*/ 	.byte	0x04, 0x11
        /*0092*/ 	.short	(.L_25 - .L_24)
	.align		4
.L_24:
        /*0094*/ 	.word	index@($__internal_0_$__cuda_sm3x_div_rn_noftz_f32_slowpath)
        /*0098*/ 	.word	0x00000000


	//----- nvinfo : EIATTR_FRAME_SIZE
	.align		4
.L_25:
        /*009c*/ 	.byte	0x04, 0x11
        /*009e*/ 	.short	(.L_27 - .L_26)
	.align		4
.L_26:
        /*00a0*/ 	.word	index@(_Z22gpuHistogramFillSplitsPfiS_PiPjffi)
        /*00a4*/ 	.word	0x00000000


	//----- nvinfo : EIATTR_MIN_STACK_SIZE
	.align		4
.L_27:
        /*00a8*/ 	.byte	0x04, 0x12
        /*00aa*/ 	.short	(.L_29 - .L_28)
	.align		4
.L_28:
        /*00ac*/ 	.word	index@(_Z22gpuHistogramFillSplitsPfiS_PiPjffi)
        /*00b0*/ 	.word	0x00000000


	//----- nvinfo : EIATTR_MIN_STACK_SIZE
	.align		4
.L_29:
        /*00b4*/ 	.byte	0x04, 0x12
        /*00b6*/ 	.short	(.L_31 - .L_30)
	.align		4
.L_30:
        /*00b8*/ 	.word	index@(_Z32gpuHistogramCalculateSplitsSizesPfiPiffi)
        /*00bc*/ 	.word	0x00000000


	//----- nvinfo : EIATTR_MIN_STACK_SIZE
	.align		4
.L_31:
        /*00c0*/ 	.byte	0x04, 0x12
        /*00c2*/ 	.short	(.L_33 - .L_32)
	.align		4
.L_32:
        /*00c4*/ 	.word	index@(_Z14scanDistributePiS_)
        /*00c8*/ 	.word	0x00000000


	//----- nvinfo : EIATTR_MIN_STACK_SIZE
	.align		4
.L_33:
        /*00cc*/ 	.byte	0x04, 0x12
        /*00ce*/ 	.short	(.L_35 - .L_34)
	.align		4
.L_34:
        /*00d0*/ 	.word	index@(_Z5scan3PiiS_S_)
        /*00d4*/ 	.word	0x00000000


	//----- nvinfo : EIATTR_MIN_STACK_SIZE
	.align		4
.L_35:
        /*00d8*/ 	.byte	0x04, 0x12
        /*00da*/ 	.short	(.L_37 - .L_36)
	.align		4
.L_36:
        /*00dc*/ 	.word	index@(_Z17gpuReduceMinFloatPfiS_)
        /*00e0*/ 	.word	0x00000000


	//----- nvinfo : EIATTR_MIN_STACK_SIZE
	.align		4
.L_37:
        /*00e4*/ 	.byte	0x04, 0x12
        /*00e6*/ 	.short	(.L_39 - .L_38)
	.align		4
.L_38:
        /*00e8*/ 	.word	index@(_Z17gpuReduceMaxFloatPfiS_)
        /*00ec*/ 	.word	0x00000000
.L_39:


//--------------------- .nv.compat                --------------------------
	.section	.nv.compat,"",@"SHT_CUDA_COMPAT_INFO"
	.align	4
        /*0000*/ 	.byte	0x02, 0x09, 0x00, 0x00, 0x02, 0x02, 0x01, 0x00, 0x02, 0x05, 0x05, 0x00, 0x03, 0x07, 0x01, 0x01
        /*0010*/ 	.byte	0x02, 0x03, 0x00, 0x00, 0x02, 0x06, 0x01, 0x00, 0x04, 0x0b, 0x08, 0x00, 0x01, 0x00, 0x00, 0x00
        /*0020*/ 	.byte	0x00, 0x00, 0x00, 0x00


//--------------------- .nv.info._Z22gpuHistogramFillSplitsPfiS_PiPjffi --------------------------
	.section	.nv.info._Z22gpuHistogramFillSplitsPfiS_PiPjffi,"",@"SHT_CUDA_INFO"
	.sectionflags	@""
	.align	4


	//----- nvinfo : EIATTR_CUDA_API_VERSION
	.align		4
        /*0000*/ 	.byte	0x04, 0x37
        /*0002*/ 	.short	(.L_41 - .L_40)
.L_40:
        /*0004*/ 	.word	0x00000082


	//----- nvinfo : EIATTR_KPARAM_INFO
	.align		4
.L_41:
        /*0008*/ 	.byte	0x04, 0x17
        /*000a*/ 	.short	(.L_43 - .L_42)
.L_42:
        /*000c*/ 	.word	0x00000000
        /*0010*/ 	.short	0x0007
        /*0012*/ 	.short	0x0030
        /*0014*/ 	.byte	0x00, 0xf0, 0x11, 0x00


	//----- nvinfo : EIATTR_KPARAM_INFO
	.align		4
.L_43:
        /*0018*/ 	.byte	0x04, 0x17
        /*001a*/ 	.short	(.L_45 - .L_44)
.L_44:
        /*001c*/ 	.word	0x00000000
        /*0020*/ 	.short	0x0006
        /*0022*/ 	.short	0x002c
        /*0024*/ 	.byte	0x00, 0xf0, 0x11, 0x00


	//----- nvinfo : EIATTR_KPARAM_INFO
	.align		4
.L_45:
        /*0028*/ 	.byte	0x04, 0x17
        /*002a*/ 	.short	(.L_47 - .L_46)
.L_46:
        /*002c*/ 	.word	0x00000000
        /*0030*/ 	.short	0x0005
        /*0032*/ 	.short	0x0028
        /*0034*/ 	.byte	0x00, 0xf0, 0x11, 0x00


	//----- nvinfo : EIATTR_KPARAM_INFO
	.align		4
.L_47:
        /*0038*/ 	.byte	0x04, 0x17
        /*003a*/ 	.short	(.L_49 - .L_48)
.L_48:
        /*003c*/ 	.word	0x00000000
        /*0040*/ 	.short	0x0004
        /*0042*/ 	.short	0x0020
        /*0044*/ 	.byte	0x00, 0xf5, 0x21, 0x00


	//----- nvinfo : EIATTR_KPARAM_INFO
	.align		4
.L_49:
        /*0048*/ 	.byte	0x04, 0x17
        /*004a*/ 	.short	(.L_51 - .L_50)
.L_50:
        /*004c*/ 	.word	0x00000000
        /*0050*/ 	.short	0x0003
        /*0052*/ 	.short	0x0018
        /*0054*/ 	.byte	0x00, 0xf5, 0x21, 0x00


	//----- nvinfo : EIATTR_KPARAM_INFO
	.align		4
.L_51:
        /*0058*/ 	.byte	0x04, 0x17
        /*005a*/ 	.short	(.L_53 - .L_52)
.L_52:
        /*005c*/ 	.word	0x00000000
        /*0060*/ 	.short	0x0002
        /*0062*/ 	.short	0x0010
        /*0064*/ 	.byte	0x00, 0xf5, 0x21, 0x00


	//----- nvinfo : EIATTR_KPARAM_INFO
	.align		4
.L_53:
        /*0068*/ 	.byte	0x04, 0x17
        /*006a*/ 	.short	(.L_55 - .L_54)
.L_54:
        /*006c*/ 	.word	0x00000000
        /*0070*/ 	.short	0x0001
        /*0072*/ 	.short	0x0008
        /*0074*/ 	.byte	0x00, 0xf0, 0x11, 0x00


	//----- nvinfo : EIATTR_KPARAM_INFO
	.align		4
.L_55:
        /*0078*/ 	.byte	0x04, 0x17
        /*007a*/ 	.short	(.L_57 - .L_56)
.L_56:
        /*007c*/ 	.word	0x00000000
        /*0080*/ 	.short	0x0000
        /*0082*/ 	.short	0x0000
        /*0084*/ 	.byte	0x00, 0xf5, 0x21, 0x00


	//----- nvinfo : EIATTR_SPARSE_MMA_MASK
	.align		4
.L_57:
        /*0088*/ 	.byte	0x03, 0x50
        /*008a*/ 	.short	0x0000


	//----- nvinfo : EIATTR_MAXREG_COUNT
	.align		4
        /*008c*/ 	.byte	0x03, 0x1b
        /*008e*/ 	.short	0x00ff


	//----- nvinfo : EIATTR_MERCURY_ISA_VERSION
	.align		4
        /*0090*/ 	.byte	0x03, 0x5f
        /*0092*/ 	.short	0x0101


	//----- nvinfo : EIATTR_VRC_CTA_INIT_COUNT
	.align		4
        /*0094*/ 	.byte	0x02, 0x4a
	.zero		1
	.zero		1


	//----- nvinfo : EIATTR_EXIT_INSTR_OFFSETS
	.align		4
        /*0098*/ 	.byte	0x04, 0x1c
        /*009a*/ 	.short	(.L_59 - .L_58)


	//   ....[0]....
.L_58:
        /*009c*/ 	.word	0x00000090


	//   ....[1]....
        /*00a0*/ 	.word	0x000005b0


	//   ....[2]....
        /*00a4*/ 	.word	0x00000c80


	//----- nvinfo : EIATTR_CRS_STACK_SIZE
	.align		4
.L_59:
        /*00a8*/ 	.byte	0x04, 0x1e
        /*00aa*/ 	.short	(.L_61 - .L_60)
.L_60:
        /*00ac*/ 	.word	0x00000000


	//----- nvinfo : EIATTR_CBANK_PARAM_SIZE
	.align		4
.L_61:
        /*00b0*/ 	.byte	0x03, 0x19
        /*00b2*/ 	.short	0x0034


	//----- nvinfo : EIATTR_PARAM_CBANK
	.align		4
        /*00b4*/ 	.byte	0x04, 0x0a
        /*00b6*/ 	.short	(.L_63 - .L_62)
	.align		4
.L_62:
        /*00b8*/ 	.word	index@(.nv.constant0._Z22gpuHistogramFillSplitsPfiS_PiPjffi)
        /*00bc*/ 	.short	0x0380
        /*00be*/ 	.short	0x0034


	//----- nvinfo : EIATTR_SW_WAR
	.align		4
.L_63:
        /*00c0*/ 	.byte	0x04, 0x36
        /*00c2*/ 	.short	(.L_65 - .L_64)
.L_64:
        /*00c4*/ 	.word	0x00000008
.L_65:


//--------------------- .nv.info._Z32gpuHistogramCalculateSplitsSizesPfiPiffi --------------------------
	.section	.nv.info._Z32gpuHistogramCalculateSplitsSizesPfiPiffi,"",@"SHT_CUDA_INFO"
	.sectionflags	@""
	.align	4


	//----- nvinfo : EIATTR_CUDA_API_VERSION
	.align		4
        /*0000*/ 	.byte	0x04, 0x37
        /*0002*/ 	.short	(.L_67 - .L_66)
.L_66:
        /*0004*/ 	.word	0x00000082


	//----- nvinfo : EIATTR_KPARAM_INFO
	.align		4
.L_67:
        /*0008*/ 	.byte	0x04, 0x17
        /*000a*/ 	.short	(.L_69 - .L_68)
.L_68:
        /*000c*/ 	.word	0x00000000
        /*0010*/ 	.short	0x0005
        /*0012*/ 	.short	0x0020
        /*0014*/ 	.byte	0x00, 0xf0, 0x11, 0x00


	//----- nvinfo : EIATTR_KPARAM_INFO
	.align		4
.L_69:
        /*0018*/ 	.byte	0x04, 0x17
        /*001a*/ 	.short	(.L_71 - .L_70)
.L_70:
        /*001c*/ 	.word	0x00000000
        /*0020*/ 	.short	0x0004
        /*0022*/ 	.short	0x001c
        /*0024*/ 	.byte	0x00, 0xf0, 0x11, 0x00


	//----- nvinfo : EIATTR_KPARAM_INFO
	.align		4
.L_71:
        /*0028*/ 	.byte	0x04, 0x17
        /*002a*/ 	.short	(.L_73 - .L_72)
.L_72:
        /*002c*/ 	.word	0x00000000
        /*0030*/ 	.short	0x0003
        /*0032*/ 	.short	0x0018
        /*0034*/ 	.byte	0x00, 0xf0, 0x11, 0x00


	//----- nvinfo : EIATTR_KPARAM_INFO
	.align		4
.L_73:
        /*0038*/ 	.byte	0x04, 0x17
        /*003a*/ 	.short	(.L_75 - .L_74)
.L_74:
        /*003c*/ 	.word	0x00000000
        /*0040*/ 	.short	0x0002
        /*0042*/ 	.short	0x0010
        /*0044*/ 	.byte	0x00, 0xf5, 0x21, 0x00


	//----- nvinfo : EIATTR_KPARAM_INFO
	.align		4
.L_75:
        /*0048*/ 	.byte	0x04, 0x17
        /*004a*/ 	.short	(.L_77 - .L_76)
.L_76:
        /*004c*/ 	.word	0x00000000
        /*0050*/ 	.short	0x0001
        /*0052*/ 	.short	0x0008
        /*0054*/ 	.byte	0x00, 0xf0, 0x11, 0x00


	//----- nvinfo : EIATTR_KPARAM_INFO
	.align		4
.L_77:
        /*0058*/ 	.byte	0x04, 0x17
        /*005a*/ 	.short	(.L_79 - .L_78)
.L_78:
        /*005c*/ 	.word	0x00000000
        /*0060*/ 	.short	0x0000
        /*0062*/ 	.short	0x0000
        /*0064*/ 	.byte	0x00, 0xf5, 0x21, 0x00


	//----- nvinfo : EIATTR_SPARSE_MMA_MASK
	.align		4
.L_79:
        /*0068*/ 	.byte	0x03, 0x50
        /*006a*/ 	.short	0x0000


	//----- nvinfo : EIATTR_MAXREG_COUNT
	.align		4
        /*006c*/ 	.byte	0x03, 0x1b
        /*006e*/ 	.short	0x00ff


	//----- nvinfo : EIATTR_MERCURY_ISA_VERSION
	.align		4
        /*0070*/ 	.byte	0x03, 0x5f
        /*0072*/ 	.short	0x0101


	//----- nvinfo : EIATTR_VRC_CTA_INIT_COUNT
	.align		4
        /*0074*/ 	.byte	0x02, 0x4a
	.zero		1
	.zero		1


	//----- nvinfo : EIATTR_EXIT_INSTR_OFFSETS
	.align		4
        /*0078*/ 	.byte	0x04, 0x1c
        /*007a*/ 	.short	(.L_81 - .L_80)


	//   ....[0]....
.L_80:
        /*007c*/ 	.word	0x00000090


	//   ....[1]....
        /*0080*/ 	.word	0x00000520


	//   ....[2]....
        /*0084*/ 	.word	0x00000af0


	//----- nvinfo : EIATTR_CRS_STACK_SIZE
	.align		4
.L_81:
        /*0088*/ 	.byte	0x04, 0x1e
        /*008a*/ 	.short	(.L_83 - .L_82)
.L_82:
        /*008c*/ 	.word	0x00000000


	//----- nvinfo : EIATTR_CBANK_PARAM_SIZE
	.align		4
.L_83:
        /*0090*/ 	.byte	0x03, 0x19
        /*0092*/ 	.short	0x0024


	//----- nvinfo : EIATTR_PARAM_CBANK
	.align		4
        /*0094*/ 	.byte	0x04, 0x0a
        /*0096*/ 	.short	(.L_85 - .L_84)
	.align		4
.L_84:
        /*0098*/ 	.word	index@(.nv.constant0._Z32gpuHistogramCalculateSplitsSizesPfiPiffi)
        /*009c*/ 	.short	0x0380
        /*009e*/ 	.short	0x0024


	//----- nvinfo : EIATTR_SW_WAR
	.align		4
.L_85:
        /*00a0*/ 	.byte	0x04, 0x36
        /*00a2*/ 	.short	(.L_87 - .L_86)
.L_86:
        /*00a4*/ 	.word	0x00000008
.L_87:


//--------------------- .nv.info._Z14scanDistributePiS_ --------------------------
	.section	.nv.info._Z14scanDistributePiS_,"",@"SHT_CUDA_INFO"
	.sectionflags	@""
	.align	4


	//----- nvinfo : EIATTR_CUDA_API_VERSION
	.align		4
        /*0000*/ 	.byte	0x04, 0x37
        /*0002*/ 	.short	(.L_89 - .L_88)
.L_88:
        /*0004*/ 	.word	0x00000082


	//----- nvinfo : EIATTR_KPARAM_INFO
	.align		4
.L_89:
        /*0008*/ 	.byte	0x04, 0x17
        /*000a*/ 	.short	(.L_91 - .L_90)
.L_90:
        /*000c*/ 	.word	0x00000000
        /*0010*/ 	.short	0x0001
        /*0012*/ 	.short	0x0008
        /*0014*/ 	.byte	0x00, 0xf5, 0x21, 0x00


	//----- nvinfo : EIATTR_KPARAM_INFO
	.align		4
.L_91:
        /*0018*/ 	.byte	0x04, 0x17
        /*001a*/ 	.short	(.L_93 - .L_92)
.L_92:
        /*001c*/ 	.word	0x00000000
        /*0020*/ 	.short	0x0000
        /*0022*/ 	.short	0x0000
        /*0024*/ 	.byte	0x00, 0xf5, 0x21, 0x00


	//----- nvinfo : EIATTR_SPARSE_MMA_MASK
	.align		4
.L_93:
        /*0028*/ 	.byte	0x03, 0x50
        /*002a*/ 	.short	0x0000


	//----- nvinfo : EIATTR_MAXREG_COUNT
	.align		4
        /*002c*/ 	.byte	0x03, 0x1b
        /*002e*/ 	.short	0x00ff


	//----- nvinfo : EIATTR_MERCURY_ISA_VERSION
	.align		4
        /*0030*/ 	.byte	0x03, 0x5f
        /*0032*/ 	.short	0x0101


	//----- nvinfo : EIATTR_VRC_CTA_INIT_COUNT
	.align		4
        /*0034*/ 	.byte	0x02, 0x4a
	.zero		1
	.zero		1


	//----- nvinfo : EIATTR_EXIT_INSTR_OFFSETS
	.align		4
        /*0038*/ 	.byte	0x04, 0x1c
        /*003a*/ 	.short	(.L_95 - .L_94)


	//   ....[0]....
.L_94:
        /*003c*/ 	.word	0x000000d0


	//----- nvinfo : EIATTR_CBANK_PARAM_SIZE
	.align		4
.L_95:
        /*0040*/ 	.byte	0x03, 0x19
        /*0042*/ 	.short	0x0010


	//----- nvinfo : EIATTR_PARAM_CBANK
	.align		4
        /*0044*/ 	.byte	0x04, 0x0a
        /*0046*/ 	.short	(.L_97 - .L_96)
	.align		4
.L_96:
        /*0048*/ 	.word	index@(.nv.constant0._Z14scanDistributePiS_)
        /*004c*/ 	.short	0x0380
        /*004e*/ 	.short	0x0010


	//----- nvinfo : EIATTR_SW_WAR
	.align		4
.L_97:
        /*0050*/ 	.byte	0x04, 0x36
        /*0052*/ 	.short	(.L_99 - .L_98)
.L_98:
        /*0054*/ 	.word	0x00000008
.L_99:


//--------------------- .nv.info._Z5scan3PiiS_S_  --------------------------
	.section	.nv.info._Z5scan3PiiS_S_,"",@"SHT_CUDA_INFO"
	.sectionflags	@""
	.align	4


	//----- nvinfo : EIATTR_CUDA_API_VERSION
	.align		4
        /*0000*/ 	.byte	0x04, 0x37
        /*0002*/ 	.short	(.L_101 - .L_100)
.L_100:
        /*0004*/ 	.word	0x00000082


	//----- nvinfo : EIATTR_KPARAM_INFO
	.align		4
.L_101:
        /*0008*/ 	.byte	0x04, 0x17
        /*000a*/ 	.short	(.L_103 - .L_102)
.L_102:
        /*000c*/ 	.word	0x00000000
        /*0010*/ 	.short	0x0003
        /*0012*/ 	.short	0x0018
        /*0014*/ 	.byte	0x00, 0xf5, 0x21, 0x00


	//----- nvinfo : EIATTR_KPARAM_INFO
	.align		4
.L_103:
        /*0018*/ 	.byte	0x04, 0x17
        /*001a*/ 	.short	(.L_105 - .L_104)
.L_104:
        /*001c*/ 	.word	0x00000000
        /*0020*/ 	.short	0x0002
        /*0022*/ 	.short	0x0010
        /*0024*/ 	.byte	0x00, 0xf5, 0x21, 0x00


	//----- nvinfo : EIATTR_KPARAM_INFO
	.align		4
.L_105:
        /*0028*/ 	.byte	0x04, 0x17
        /*002a*/ 	.short	(.L_107 - .L_106)
.L_106:
        /*002c*/ 	.word	0x00000000
        /*0030*/ 	.short	0x0001
        /*0032*/ 	.short	0x0008
        /*0034*/ 	.byte	0x00, 0xf0, 0x11, 0x00


	//----- nvinfo : EIATTR_KPARAM_INFO
	.align		4
.L_107:
        /*0038*/ 	.byte	0x04, 0x17
        /*003a*/ 	.short	(.L_109 - .L_108)
.L_108:
        /*003c*/ 	.word	0x00000000
        /*0040*/ 	.short	0x0000
        /*0042*/ 	.short	0x0000
        /*0044*/ 	.byte	0x00, 0xf5, 0x21, 0x00


	//----- nvinfo : EIATTR_SPARSE_MMA_MASK
	.align		4
.L_109:
        /*0048*/ 	.byte	0x03, 0x50
        /*004a*/ 	.short	0x0000


	//----- nvinfo : EIATTR_MAXREG_COUNT
	.align		4
        /*004c*/ 	.byte	0x03, 0x1b
        /*004e*/ 	.short	0x00ff


	//----- nvinfo : EIATTR_NUM_BARRIERS
	.align		4
        /*0050*/ 	.byte	0x02, 0x4c
        /*0052*/ 	.byte	0x01
	.zero		1


	//----- nvinfo : EIATTR_MERCURY_ISA_VERSION
	.align		4
        /*0054*/ 	.byte	0x03, 0x5f
        /*0056*/ 	.short	0x0101


	//----- nvinfo : EIATTR_VRC_CTA_INIT_COUNT
	.align		4
        /*0058*/ 	.byte	0x02, 0x4a
	.zero		1
	.zero		1


	//----- nvinfo : EIATTR_EXIT_INSTR_OFFSETS
	.align		4
        /*005c*/ 	.byte	0x04, 0x1c
        /*005e*/ 	.short	(.L_111 - .L_110)


	//   ....[0]....
.L_110:
        /*0060*/ 	.word	0x00000640


	//----- nvinfo : EIATTR_CRS_STACK_SIZE
	.align		4
.L_111:
        /*0064*/ 	.byte	0x04, 0x1e
        /*0066*/ 	.short	(.L_113 - .L_112)
.L_112:
        /*0068*/ 	.word	0x00000000


	//----- nvinfo : EIATTR_CBANK_PARAM_SIZE
	.align		4
.L_113:
        /*006c*/ 	.byte	0x03, 0x19
        /*006e*/ 	.short	0x0020


	//----- nvinfo : EIATTR_PARAM_CBANK
	.align		4
        /*0070*/ 	.byte	0x04, 0x0a
        /*0072*/ 	.short	(.L_115 - .L_114)
	.align		4
.L_114:
        /*0074*/ 	.word	index@(.nv.constant0._Z5scan3PiiS_S_)
        /*0078*/ 	.short	0x0380
        /*007a*/ 	.short	0x0020


	//----- nvinfo : EIATTR_SW_WAR
	.align		4
.L_115:
        /*007c*/ 	.byte	0x04, 0x36
        /*007e*/ 	.short	(.L_117 - .L_116)
.L_116:
        /*0080*/ 	.word	0x00000008
.L_117:


//--------------------- .nv.info._Z17gpuReduceMinFloatPfiS_ --------------------------
	.section	.nv.info._Z17gpuReduceMinFloatPfiS_,"",@"SHT_CUDA_INFO"
	.sectionflags	@""
	.align	4


	//----- nvinfo : EIATTR_CUDA_API_VERSION
	.align		4
        /*0000*/ 	.byte	0x04, 0x37
        /*0002*/ 	.short	(.L_119 - .L_118)
.L_118:
        /*0004*/ 	.word	0x00000082


	//----- nvinfo : EIATTR_KPARAM_INFO
	.align		4
.L_119:
        /*0008*/ 	.byte	0x04, 0x17
        /*000a*/ 	.short	(.L_121 - .L_120)
.L_120:
        /*000c*/ 	.word	0x00000000
        /*0010*/ 	.short	0x0002
        /*0012*/ 	.short	0x0010
        /*0014*/ 	.byte	0x00, 0xf5, 0x21, 0x00


	//----- nvinfo : EIATTR_KPARAM_INFO
	.align		4
.L_121:
        /*0018*/ 	.byte	0x04, 0x17
        /*001a*/ 	.short	(.L_123 - .L_122)
.L_122:
        /*001c*/ 	.word	0x00000000
        /*0020*/ 	.short	0x0001
        /*0022*/ 	.short	0x0008
        /*0024*/ 	.byte	0x00, 0xf0, 0x11, 0x00


	//----- nvinfo : EIATTR_KPARAM_INFO
	.align		4
.L_123:
        /*0028*/ 	.byte	0x04, 0x17
        /*002a*/ 	.short	(.L_125 - .L_124)
.L_124:
        /*002c*/ 	.word	0x00000000
        /*0030*/ 	.short	0x0000
        /*0032*/ 	.short	0x0000
        /*0034*/ 	.byte	0x00, 0xf5, 0x21, 0x00


	//----- nvinfo : EIATTR_SPARSE_MMA_MASK
	.align		4
.L_125:
        /*0038*/ 	.byte	0x03, 0x50
        /*003a*/ 	.short	0x0000


	//----- nvinfo : EIATTR_MAXREG_COUNT
	.align		4
        /*003c*/ 	.byte	0x03, 0x1b
        /*003e*/ 	.short	0x00ff


	//----- nvinfo : EIATTR_NUM_BARRIERS
	.align		4
        /*0040*/ 	.byte	0x02, 0x4c
        /*0042*/ 	.byte	0x01
	.zero		1


	//----- nvinfo : EIATTR_MERCURY_ISA_VERSION
	.align		4
        /*0044*/ 	.byte	0x03, 0x5f
        /*0046*/ 	.short	0x0101


	//----- nvinfo : EIATTR_VRC_CTA_INIT_COUNT
	.align		4
        /*0048*/ 	.byte	0x02, 0x4a
	.zero		1
	.zero		1


	//----- nvinfo : EIATTR_EXIT_INSTR_OFFSETS
	.align		4
        /*004c*/ 	.byte	0x04, 0x1c
        /*004e*/ 	.short	(.L_127 - .L_126)


	//   ....[0]....
.L_126:
        /*0050*/ 	.word	0x00000310


	//   ....[1]....
        /*0054*/ 	.word	0x00000390


	//----- nvinfo : EIATTR_CRS_STACK_SIZE
	.align		4
.L_127:
        /*0058*/ 	.byte	0x04, 0x1e
        /*005a*/ 	.short	(.L_129 - .L_128)
.L_128:
        /*005c*/ 	.word	0x00000000


	//----- nvinfo : EIATTR_CBANK_PARAM_SIZE
	.align		4
.L_129:
        /*0060*/ 	.byte	0x03, 0x19
        /*0062*/ 	.short	0x0018


	//----- nvinfo : EIATTR_PARAM_CBANK
	.align		4
        /*0064*/ 	.byte	0x04, 0x0a
        /*0066*/ 	.short	(.L_131 - .L_130)
	.align		4
.L_130:
        /*0068*/ 	.word	index@(.nv.constant0._Z17gpuReduceMinFloatPfiS_)
        /*006c*/ 	.short	0x0380
        /*006e*/ 	.short	0x0018


	//----- nvinfo : EIATTR_SW_WAR
	.align		4
.L_131:
        /*0070*/ 	.byte	0x04, 0x36
        /*0072*/ 	.short	(.L_133 - .L_132)
.L_132:
        /*0074*/ 	.word	0x00000008
.L_133:


//--------------------- .nv.info._Z17gpuReduceMaxFloatPfiS_ --------------------------
	.section	.nv.info._Z17gpuReduceMaxFloatPfiS_,"",@"SHT_CUDA_INFO"
	.sectionflags	@""
	.align	4


	//----- nvinfo : EIATTR_CUDA_API_VERSION
	.align		4
        /*0000*/ 	.byte	0x04, 0x37
        /*0002*/ 	.short	(.L_135 - .L_134)
.L_134:
        /*0004*/ 	.word	0x00000082


	//----- nvinfo : EIATTR_KPARAM_INFO
	.align		4
.L_135:
        /*0008*/ 	.byte	0x04, 0x17
        /*000a*/ 	.short	(.L_137 - .L_136)
.L_136:
        /*000c*/ 	.word	0x00000000
        /*0010*/ 	.short	0x0002
        /*0012*/ 	.short	0x0010
        /*0014*/ 	.byte	0x00, 0xf5, 0x21, 0x00


	//----- nvinfo : EIATTR_KPARAM_INFO
	.align		4
.L_137:
        /*0018*/ 	.byte	0x04, 0x17
        /*001a*/ 	.short	(.L_139 - .L_138)
.L_138:
        /*001c*/ 	.word	0x00000000
        /*0020*/ 	.short	0x0001
        /*0022*/ 	.short	0x0008
        /*0024*/ 	.byte	0x00, 0xf0, 0x11, 0x00


	//----- nvinfo : EIATTR_KPARAM_INFO
	.align		4
.L_139:
        /*0028*/ 	.byte	0x04, 0x17
        /*002a*/ 	.short	(.L_141 - .L_140)
.L_140:
        /*002c*/ 	.word	0x00000000
        /*0030*/ 	.short	0x0000
        /*0032*/ 	.short	0x0000
        /*0034*/ 	.byte	0x00, 0xf5, 0x21, 0x00


	//----- nvinfo : EIATTR_SPARSE_MMA_MASK
	.align		4
.L_141:
        /*0038*/ 	.byte	0x03, 0x50
        /*003a*/ 	.short	0x0000


	//----- nvinfo : EIATTR_MAXREG_COUNT
	.align		4
        /*003c*/ 	.byte	0x03, 0x1b
        /*003e*/ 	.short	0x00ff


	//----- nvinfo : EIATTR_NUM_BARRIERS
	.align		4
        /*0040*/ 	.byte	0x02, 0x4c
        /*0042*/ 	.byte	0x01
	.zero		1


	//----- nvinfo : EIATTR_MERCURY_ISA_VERSION
	.align		4
        /*0044*/ 	.byte	0x03, 0x5f
        /*0046*/ 	.short	0x0101


	//----- nvinfo : EIATTR_VRC_CTA_INIT_COUNT
	.align		4
        /*0048*/ 	.byte	0x02, 0x4a
	.zero		1
	.zero		1


	//----- nvinfo : EIATTR_EXIT_INSTR_OFFSETS
	.align		4
        /*004c*/ 	.byte	0x04, 0x1c
        /*004e*/ 	.short	(.L_143 - .L_142)


	//   ....[0]....
.L_142:
        /*0050*/ 	.word	0x00000310


	//   ....[1]....
        /*0054*/ 	.word	0x00000390


	//----- nvinfo : EIATTR_CRS_STACK_SIZE
	.align		4
.L_143:
        /*0058*/ 	.byte	0x04, 0x1e
        /*005a*/ 	.short	(.L_145 - .L_144)
.L_144:
        /*005c*/ 	.word	0x00000000


	//----- nvinfo : EIATTR_CBANK_PARAM_SIZE
	.align		4
.L_145:
        /*0060*/ 	.byte	0x03, 0x19
        /*0062*/ 	.short	0x0018


	//----- nvinfo : EIATTR_PARAM_CBANK
	.align		4
        /*0064*/ 	.byte	0x04, 0x0a
        /*0066*/ 	.short	(.L_147 - .L_146)
	.align		4
.L_146:
        /*0068*/ 	.word	index@(.nv.constant0._Z17gpuReduceMaxFloatPfiS_)
        /*006c*/ 	.short	0x0380
        /*006e*/ 	.short	0x0018


	//----- nvinfo : EIATTR_SW_WAR
	.align		4
.L_147:
        /*0070*/ 	.byte	0x04, 0x36
        /*0072*/ 	.short	(.L_149 - .L_148)
.L_148:
        /*0074*/ 	.word	0x00000008
.L_149:


//--------------------- .nv.callgraph             --------------------------
	.section	.nv.callgraph,"",@"SHT_CUDA_CALLGRAPH"
	.align	4
	.sectionentsize	8
	.align		4
        /*0000*/ 	.word	0x00000000
	.align		4
        /*0004*/ 	.word	0xffffffff
	.align		4
        /*0008*/ 	.word	0x00000000
	.align		4
        /*000c*/ 	.word	0xfffffffe
	.align		4
        /*0010*/ 	.word	0x00000000
	.align		4
        /*0014*/ 	.word	0xfffffffd
	.align		4
        /*0018*/ 	.word	0x00000000
	.align		4
        /*001c*/ 	.word	0xfffffffc


//--------------------- .text._Z22gpuHistogramFillSplitsPfiS_PiPjffi --------------------------
	.section	.text._Z22gpuHistogramFillSplitsPfiS_PiPjffi,"ax",@progbits
	.align	128
        .global         _Z22gpuHistogramFillSplitsPfiS_PiPjffi
        .type           _Z22gpuHistogramFillSplitsPfiS_PiPjffi,@function
        .size           _Z22gpuHistogramFillSplitsPfiS_PiPjffi,(.L_x_76 - _Z22gpuHistogramFillSplitsPfiS_PiPjffi)
        .other          _Z22gpuHistogramFillSplitsPfiS_PiPjffi,@"STO_CUDA_ENTRY STV_DEFAULT"
_Z22gpuHistogramFillSplitsPfiS_PiPjffi:
.text._Z22gpuHistogramFillSplitsPfiS_PiPjffi:
[----:B------:R-:W-:Y:S01]  /*0000*/  LDC R1, c[0x0][0x37c] ;  /* 0x0000df00ff017b82 */ /* 0x000fe20000000800 */
[----:B------:R-:W0:Y:S01]  /*0010*/  S2R R17, SR_CTAID.X ;  /* 0x0000000000117919 */ /* 0x000e220000002500 */
[----:B------:R-:W1:Y:S06]  /*0020*/  LDCU UR4, c[0x0][0x360] ;  /* 0x00006c00ff0477ac */ /* 0x000e6c0008000800 */
[----:B------:R-:W1:Y:S01]  /*0030*/  LDC R16, c[0x0][0x370] ;  /* 0x0000dc00ff107b82 */ /* 0x000e620000000800 */
[----:B------:R-:W0:Y:S01]  /*0040*/  S2R R0, SR_TID.X ;  /* 0x0000000000007919 */ /* 0x000e220000002100 */
[----:B------:R-:W2:Y:S01]  /*0050*/  LDCU UR5, c[0x0][0x388] ;  /* 0x00007100ff0577ac */ /* 0x000ea20008000800 */
[----:B-1----:R-:W-:-:S02]  /*0060*/  IMAD R16, R16, UR4, RZ ;  /* 0x0000000410107c24 */ /* 0x002fc4000f8e02ff */
[----:B0-----:R-:W-:-:S05]  /*0070*/  IMAD R17, R17, UR4, R0 ;  /* 0x0000000411117c24 */ /* 0x001fca000f8e0200 */
[----:B--2---:R-:W-:-:S13]  /*0080*/  ISETP.GE.AND P0, PT, R17, UR5, PT ;  /* 0x0000000511007c0c */ /* 0x004fda000bf06270 */
[----:B------:R-:W-:Y:S05]  /*0090*/  @P0 EXIT ;  /* 0x000000000000094d */ /* 0x000fea0003800000 */
[----:B------:R-:W0:Y:S01]  /*00a0*/  I2F.U32.RP R4, R16 ;  /* 0x0000001000047306 */ /* 0x000e220000209000 */
[C---:B------:R-:W-:Y:S01]  /*00b0*/  IADD3 R0, PT, PT, R16.reuse, R17, RZ ;  /* 0x0000001110007210 */ /* 0x040fe20007ffe0ff */
[----:B------:R-:W-:Y:S01]  /*00c0*/  IMAD.MOV R7, RZ, RZ, -R16 ;  /* 0x000000ffff077224 */ /* 0x000fe200078e0a10 */
[----:B------:R-:W-:Y:S01]  /*00d0*/  ISETP.NE.U32.AND P2, PT, R16, RZ, PT ;  /* 0x000000ff1000720c */ /* 0x000fe20003f45070 */
[----:B------:R-:W1:Y:S01]  /*00e0*/  LDC.64 R14, c[0x0][0x3a8] ;  /* 0x0000ea00ff0e7b82 */ /* 0x000e620000000a00 */
[C---:B------:R-:W-:Y:S01]  /*00f0*/  ISETP.GE.AND P0, PT, R0.reuse, UR5, PT ;  /* 0x0000000500007c0c */ /* 0x040fe2000bf06270 */
[----:B------:R-:W2:Y:S01]  /*0100*/  LDCU UR4, c[0x0][0x3b0] ;  /* 0x00007600ff0477ac */ /* 0x000ea20008000800 */
[----:B------:R-:W-:Y:S01]  /*0110*/  VIMNMX R5, PT, PT, R0, UR5, !PT ;  /* 0x0000000500057c48 */ /* 0x000fe2000ffe0100 */
[----:B------:R-:W-:Y:S01]  /*0120*/  BSSY B0, `(.L_x_0) ;  /* 0x0000043000007945 */ /* 0x000fe20003800000 */
[----:B------:R-:W-:Y:S01]  /*0130*/  SEL R10, RZ, 0x1, P0 ;  /* 0x00000001ff0a7807 */ /* 0x000fe20000000000 */
[----:B------:R-:W3:Y:S03]  /*0140*/  LDCU.64 UR6, c[0x0][0x358] ;  /* 0x00006b00ff0677ac */ /* 0x000ee60008000a00 */
[----:B------:R-:W-:Y:S01]  /*0150*/  IADD3 R5, PT, PT, R5, -R0, -R10 ;  /* 0x8000000005057210 */ /* 0x000fe20007ffe80a */
[----:B------:R-:W4:Y:S01]  /*0160*/  LDCU UR5, c[0x0][0x3a8] ;  /* 0x00007500ff0577ac */ /* 0x000f220008000800 */
[----:B0-----:R-:W0:Y:S01]  /*0170*/  MUFU.RCP R4, R4 ;  /* 0x0000000400047308 */ /* 0x001e220000001000 */
[----:B------:R-:W0:Y:S01]  /*0180*/  LDCU UR8, c[0x0][0x3a8] ;  /* 0x00007500ff0877ac */ /* 0x000e220008000800 */
[----:B------:R-:W0:Y:S01]  /*0190*/  LDCU UR9, c[0x0][0x388] ;  /* 0x00007100ff0977ac */ /* 0x000e220008000800 */
[----:B--2---:R-:W-:Y:S01]  /*01a0*/  UIADD3 UR4, UPT, UPT, UR4, -0x1, URZ ;  /* 0xffffffff04047890 */ /* 0x004fe2000fffe0ff */
[----:B-1----:R-:W-:Y:S01]  /*01b0*/  FADD R15, R15, -R14 ;  /* 0x8000000e0f0f7221 */ /* 0x002fe20000000000 */
[----:B0-----:R-:W-:-:S04]  /*01c0*/  IADD3 R2, PT, PT, R4, 0xffffffe, RZ ;  /* 0x0ffffffe04027810 */ /* 0x001fc80007ffe0ff */
[----:B------:R-:W-:Y:S01]  /*01d0*/  I2FP.F32.S32 R14, UR4 ;  /* 0x00000004000e7c45 */ /* 0x000fe20008201400 */
[----:B------:R0:W1:Y:S02]  /*01e0*/  F2I.FTZ.U32.TRUNC.NTZ R3, R2 ;  /* 0x0000000200037305 */ /* 0x000064000021f000 */
[----:B0-----:R-:W-:Y:S02]  /*01f0*/  IMAD.MOV.U32 R2, RZ, RZ, RZ ;  /* 0x000000ffff027224 */ /* 0x001fe400078e00ff */
[----:B-1----:R-:W-:-:S04]  /*0200*/  IMAD R7, R7, R3, RZ ;  /* 0x0000000307077224 */ /* 0x002fc800078e02ff */
[----:B------:R-:W-:-:S06]  /*0210*/  IMAD.HI.U32 R4, R3, R7, R2 ;  /* 0x0000000703047227 */ /* 0x000fcc00078e0002 */
[----:B------:R-:W-:-:S05]  /*0220*/  IMAD.HI.U32 R3, R4, R5, RZ ;  /* 0x0000000504037227 */ /* 0x000fca00078e00ff */
[----:B------:R-:W-:-:S05]  /*0230*/  IADD3 R0, PT, PT, -R3, RZ, RZ ;  /* 0x000000ff03007210 */ /* 0x000fca0007ffe1ff */
[----:B------:R-:W-:-:S05]  /*0240*/  IMAD R5, R16, R0, R5 ;  /* 0x0000000010057224 */ /* 0x000fca00078e0205 */
[----:B------:R-:W-:-:S13]  /*0250*/  ISETP.GE.U32.AND P0, PT, R5, R16, PT ;  /* 0x000000100500720c */ /* 0x000fda0003f06070 */
[----:B------:R-:W-:Y:S01]  /*0260*/  @P0 IMAD.IADD R5, R5, 0x1, -R16 ;  /* 0x0000000105050824 */ /* 0x000fe200078e0a10 */
[----:B------:R-:W-:-:S04]  /*0270*/  @P0 IADD3 R3, PT, PT, R3, 0x1, RZ ;  /* 0x0000000103030810 */ /* 0x000fc80007ffe0ff */
[----:B------:R-:W-:-:S13]  /*0280*/  ISETP.GE.U32.AND P1, PT, R5, R16, PT ;  /* 0x000000100500720c */ /* 0x000fda0003f26070 */
[----:B------:R-:W-:Y:S01]  /*0290*/  @P1 VIADD R3, R3, 0x1 ;  /* 0x0000000103031836 */ /* 0x000fe20000000000 */
[----:B------:R-:W-:-:S04]  /*02a0*/  @!P2 LOP3.LUT R3, RZ, R16, RZ, 0x33, !PT ;  /* 0x00000010ff03a212 */ /* 0x000fc800078e33ff */
[----:B------:R-:W-:-:S04]  /*02b0*/  IADD3 R10, PT, PT, R10, R3, RZ ;  /* 0x000000030a0a7210 */ /* 0x000fc80007ffe0ff */
[----:B------:R-:W-:-:S04]  /*02c0*/  LOP3.LUT R0, R10, 0x3, RZ, 0xc0, !PT ;  /* 0x000000030a007812 */ /* 0x000fc800078ec0ff */
[----:B------:R-:W-:-:S13]  /*02d0*/  ISETP.NE.AND P0, PT, R0, 0x3, PT ;  /* 0x000000030000780c */ /* 0x000fda0003f05270 */
[----:B---34-:R-:W-:Y:S05]  /*02e0*/  @!P0 BRA `(.L_x_1) ;  /* 0x0000000000988947 */ /* 0x018fea0003800000 */
[----:B------:R-:W0:Y:S01]  /*02f0*/  LDC.64 R8, c[0x0][0x3a0] ;  /* 0x0000e800ff087b82 */ /* 0x000e220000000a00 */
[----:B------:R-:W-:-:S05]  /*0300*/  VIADD R0, R10, 0x1 ;  /* 0x000000010a007836 */ /* 0x000fca0000000000 */
[----:B------:R-:W-:Y:S02]  /*0310*/  LOP3.LUT R0, R0, 0x3, RZ, 0xc0, !PT ;  /* 0x0000000300007812 */ /* 0x000fe400078ec0ff */
[----:B------:R-:W1:Y:S02]  /*0320*/  LDC.64 R4, c[0x0][0x390] ;  /* 0x0000e400ff047b82 */ /* 0x000e640000000a00 */
[----:B------:R-:W-:-:S06]  /*0330*/  IADD3 R3, PT, PT, -R0, RZ, RZ ;  /* 0x000000ff00037210 */ /* 0x000fcc0007ffe1ff */
[----:B------:R-:W2:Y:S08]  /*0340*/  LDC.64 R6, c[0x0][0x398] ;  /* 0x0000e600ff067b82 */ /* 0x000eb00000000a00 */
[----:B------:R-:W3:Y:S02]  /*0350*/  LDC.64 R26, c[0x0][0x380] ;  /* 0x0000e000ff1a7b82 */ /* 0x000ee40000000a00 */
.L_x_4:
[----:B---3--:R-:W-:-:S05]  /*0360*/  IMAD.WIDE R12, R17, 0x4, R26 ;  /* 0x00000004110c7825 */ /* 0x008fca00078e021a */
[----:B----4-:R-:W3:Y:S01]  /*0370*/  LDG.E R2, desc[UR6][R12.64] ;  /* 0x000000060c027981 */ /* 0x010ee2000c1e1900 */
[----:B------:R-:W4:Y:S01]  /*0380*/  MUFU.RCP R0, R15 ;  /* 0x0000000f00007308 */ /* 0x000f220000001000 */
[----:B------:R-:W-:Y:S05]  /*0390*/  YIELD ;  /* 0x0000000000007946 */ /* 0x000fea0003800000 */
[----:B------:R-:W-:Y:S01]  /*03a0*/  BSSY.RECONVERGENT B1, `(.L_x_2) ;  /* 0x000000c000017945 */ /* 0x000fe20003800200 */
[----:B----4-:R-:W-:-:S04]  /*03b0*/  FFMA R11, -R15, R0, 1 ;  /* 0x3f8000000f0b7423 */ /* 0x010fc80000000100 */
[----:B------:R-:W-:Y:S01]  /*03c0*/  FFMA R11, R0, R11, R0 ;  /* 0x0000000b000b7223 */ /* 0x000fe20000000000 */
[----:B---3--:R-:W-:-:S04]  /*03d0*/  FADD R0, R2, -UR5 ;  /* 0x8000000502007e21 */ /* 0x008fc80008000000 */
[----:B------:R-:W3:Y:S01]  /*03e0*/  FCHK P0, R0, R15 ;  /* 0x0000000f00007302 */ /* 0x000ee20000000000 */
[----:B------:R-:W-:-:S04]  /*03f0*/  FFMA R18, R0, R11, RZ ;  /* 0x0000000b00127223 */ /* 0x000fc800000000ff */
[----:B------:R-:W-:-:S04]  /*0400*/  FFMA R19, -R15, R18, R0 ;  /* 0x000000120f137223 */ /* 0x000fc80000000100 */
[----:B------:R-:W-:Y:S01]  /*0410*/  FFMA R11, R11, R19, R18 ;  /* 0x000000130b0b7223 */ /* 0x000fe20000000012 */
[----:B---3--:R-:W-:Y:S06]  /*0420*/  @!P0 BRA `(.L_x_3) ;  /* 0x00000000000c8947 */ /* 0x008fec0003800000 */
[----:B------:R-:W-:-:S07]  /*0430*/  MOV R18, 0x450 ;  /* 0x0000045000127802 */ /* 0x000fce0000000f00 */
[----:B012---:R-:W-:Y:S05]  /*0440*/  CALL.REL.NOINC `($__internal_0_$__cuda_sm3x_div_rn_noftz_f32_slowpath) ;  /* 0x0000000800107944 */ /* 0x007fea0003c00000 */
[----:B------:R-:W-:-:S07]  /*0450*/  IMAD.MOV.U32 R11, RZ, RZ, R0 ;  /* 0x000000ffff0b7224 */ /* 0x000fce00078e0000 */
.L_x_3:
[----:B------:R-:W-:Y:S05]  /*0460*/  BSYNC.RECONVERGENT B1 ;  /* 0x0000000000017941 */ /* 0x000fea0003800200 */
.L_x_2:
[----:B------:R-:W-:Y:S01]  /*0470*/  FMUL R11, R14, R11 ;  /* 0x0000000b0e0b7220 */ /* 0x000fe20000400000 */
[----:B------:R-:W-:-:S05]  /*0480*/  HFMA2 R23, -RZ, RZ, 0, 5.9604644775390625e-08 ;  /* 0x00000001ff177431 */ /* 0x000fca00000001ff */
[----:B------:R-:W0:Y:S02]  /*0490*/  F2I.TRUNC.NTZ R11, R11 ;  /* 0x0000000b000b7305 */ /* 0x000e24000020f100 */
[----:B0-----:R-:W-:-:S04]  /*04a0*/  IMAD.WIDE R12, R11, 0x4, R8 ;  /* 0x000000040b0c7825 */ /* 0x001fc800078e0208 */
[----:B--2---:R-:W-:Y:S02]  /*04b0*/  IMAD.WIDE R18, R11, 0x4, R6 ;  /* 0x000000040b127825 */ /* 0x004fe400078e0206 */
[----:B------:R-:W2:Y:S04]  /*04c0*/  ATOMG.E.ADD.STRONG.GPU PT, R12, desc[UR6][R12.64], R23 ;  /* 0x800000170c0c79a8 */ /* 0x000ea800081ef106 */
[----:B------:R-:W2:Y:S01]  /*04d0*/  LDG.E R19, desc[UR6][R18.64] ;  /* 0x0000000612137981 */ /* 0x000ea2000c1e1900 */
[----:B------:R-:W-:Y:S01]  /*04e0*/  IADD3 R3, PT, PT, R3, 0x1, RZ ;  /* 0x0000000103037810 */ /* 0x000fe20007ffe0ff */
[----:B------:R-:W-:-:S03]  /*04f0*/  IMAD.IADD R17, R16, 0x1, R17 ;  /* 0x0000000110117824 */ /* 0x000fc600078e0211 */
[----:B------:R-:W-:Y:S01]  /*0500*/  ISETP.NE.AND P0, PT, R3, RZ, PT ;  /* 0x000000ff0300720c */ /* 0x000fe20003f05270 */
[----:B--2---:R-:W-:-:S04]  /*0510*/  IMAD.IADD R21, R12, 0x1, R19 ;  /* 0x000000010c157824 */ /* 0x004fc800078e0213 */
[----:B-1----:R-:W-:-:S05]  /*0520*/  IMAD.WIDE R20, R21, 0x4, R4 ;  /* 0x0000000415147825 */ /* 0x002fca00078e0204 */
[----:B------:R4:W-:Y:S03]  /*0530*/  STG.E desc[UR6][R20.64], R2 ;  /* 0x0000000214007986 */ /* 0x0009e6000c101906 */
[----:B------:R-:W-:Y:S05]  /*0540*/  @P0 BRA `(.L_x_4) ;  /* 0xfffffffc00840947 */ /* 0x000fea000383ffff */
.L_x_1:
[----:B------:R-:W-:Y:S05]  /*0550*/  BSYNC B0 ;  /* 0x0000000000007941 */ /* 0x000fea0003800000 */
.L_x_0:
[----:B------:R-:W0:Y:S01]  /*0560*/  LDC.64 R8, c[0x0][0x3a0] ;  /* 0x0000e800ff087b82 */ /* 0x000e220000000a00 */
[----:B------:R-:W-:-:S07]  /*0570*/  ISETP.GE.U32.AND P0, PT, R10, 0x3, PT ;  /* 0x000000030a00780c */ /* 0x000fce0003f06070 */
[----:B------:R-:W1:Y:S08]  /*0580*/  LDC.64 R6, c[0x0][0x390] ;  /* 0x0000e400ff067b82 */ /* 0x000e700000000a00 */
[----:B------:R-:W2:Y:S08]  /*0590*/  LDC.64 R4, c[0x0][0x398] ;  /* 0x0000e600ff047b82 */ /* 0x000eb00000000a00 */
[----:B----4-:R-:W3:Y:S01]  /*05a0*/  LDC.64 R2, c[0x0][0x380] ;  /* 0x0000e000ff027b82 */ /* 0x010ee20000000a00 */
[----:B------:R-:W-:Y:S05]  /*05b0*/  @!P0 EXIT ;  /* 0x000000000000894d */ /* 0x000fea0003800000 */
.L_x_13:
[----:B---34-:R-:W-:-:S05]  /*05c0*/  IMAD.WIDE R10, R17, 0x4, R2 ;  /* 0x00000004110a7825 */ /* 0x018fca00078e0202 */
[----:B------:R-:W3:Y:S01]  /*05d0*/  LDG.E R24, desc[UR6][R10.64] ;  /* 0x000000060a187981 */ /* 0x000ee2000c1e1900 */
        /* <DEDUP_REMOVED lines=11> */
[----:B------:R-:W-:Y:S02]  /*0690*/  MOV R0, R18 ;  /* 0x0000001200007202 */ /* 0x000fe40000000f00 */
[----:B------:R-:W-:-:S07]  /*06a0*/  MOV R18, 0x6c0 ;  /* 0x000006c000127802 */ /* 0x000fce0000000f00 */
[----:B012---:R-:W-:Y:S05]  /*06b0*/  CALL.REL.NOINC `($__internal_0_$__cuda_sm3x_div_rn_noftz_f32_slowpath) ;  /* 0x0000000400747944 */ /* 0x007fea0003c00000 */
.L_x_6:
[----:B------:R-:W-:Y:S05]  /*06c0*/  BSYNC.RECONVERGENT B0 ;  /* 0x0000000000007941 */ /* 0x000fea0003800200 */
.L_x_5:
[----:B------:R-:W-:Y:S01]  /*06d0*/  FMUL R0, R14, R0 ;  /* 0x000000000e007220 */ /* 0x000fe20000400000 */
[----:B------:R-:W-:-:S03]  /*06e0*/  IMAD.MOV.U32 R25, RZ, RZ, 0x1 ;  /* 0x00000001ff197424 */ /* 0x000fc600078e00ff */
[----:B------:R-:W0:Y:S02]  /*06f0*/  F2I.TRUNC.NTZ R21, R0 ;  /* 0x0000000000157305 */ /* 0x000e24000020f100 */
[----:B0-----:R-:W-:-:S04]  /*0700*/  IMAD.WIDE R18, R21, 0x4, R8 ;  /* 0x0000000415127825 */ /* 0x001fc800078e0208 */
[----:B--2---:R-:W-:Y:S02]  /*0710*/  IMAD.WIDE R20, R21, 0x4, R4 ;  /* 0x0000000415147825 */ /* 0x004fe400078e0204 */
[----:B------:R-:W2:Y:S04]  /*0720*/  ATOMG.E.ADD.STRONG.GPU PT, R18, desc[UR6][R18.64], R25 ;  /* 0x80000019121279a8 */ /* 0x000ea800081ef106 */
[----:B------:R-:W2:Y:S01]  /*0730*/  LDG.E R21, desc[UR6][R20.64] ;  /* 0x0000000614157981 */ /* 0x000ea2000c1e1900 */
[----:B------:R-:W-:Y:S01]  /*0740*/  IMAD.WIDE R10, R16, 0x4, R10 ;  /* 0x00000004100a7825 */ /* 0x000fe200078e020a */
[----:B--2---:R-:W-:-:S05]  /*0750*/  IADD3 R23, PT, PT, R18, R21, RZ ;  /* 0x0000001512177210 */ /* 0x004fca0007ffe0ff */
[----:B-1----:R-:W-:-:S05]  /*0760*/  IMAD.WIDE R22, R23, 0x4, R6 ;  /* 0x0000000417167825 */ /* 0x002fca00078e0206 */
[----:B------:R0:W-:Y:S04]  /*0770*/  STG.E desc[UR6][R22.64], R24 ;  /* 0x0000001816007986 */ /* 0x0001e8000c101906 */
[----:B------:R-:W2:Y:S01]  /*0780*/  LDG.E R13, desc[UR6][R10.64] ;  /* 0x000000060a0d7981 */ /* 0x000ea2000c1e1900 */
[----:B------:R-:W1:Y:S01]  /*0790*/  MUFU.RCP R0, R15 ;  /* 0x0000000f00007308 */ /* 0x000e620000001000 */
[----:B------:R-:W-:Y:S01]  /*07a0*/  BSSY.RECONVERGENT B0, `(.L_x_7) ;  /* 0x000000c000007945 */ /* 0x000fe20003800200 */
[----:B-1----:R-:W-:-:S04]  /*07b0*/  FFMA R27, -R15, R0, 1 ;  /* 0x3f8000000f1b7423 */ /* 0x002fc80000000100 */
[----:B------:R-:W-:Y:S01]  /*07c0*/  FFMA R0, R0, R27, R0 ;  /* 0x0000001b00007223 */ /* 0x000fe20000000000 */
[----:B--2---:R-:W-:-:S04]  /*07d0*/  FADD R26, R13, -UR8 ;  /* 0x800000080d1a7e21 */ /* 0x004fc80008000000 */
[----:B------:R-:W1:Y:S01]  /*07e0*/  FCHK P0, R26, R15 ;  /* 0x0000000f1a007302 */ /* 0x000e620000000000 */
[----:B------:R-:W-:-:S04]  /*07f0*/  FFMA R12, R0, R26, RZ ;  /* 0x0000001a000c7223 */ /* 0x000fc800000000ff */
[----:B------:R-:W-:-:S04]  /*0800*/  FFMA R19, -R15, R12, R26 ;  /* 0x0000000c0f137223 */ /* 0x000fc8000000011a */
[----:B------:R-:W-:Y:S01]  /*0810*/  FFMA R0, R0, R19, R12 ;  /* 0x0000001300007223 */ /* 0x000fe2000000000c */
[----:B01----:R-:W-:Y:S06]  /*0820*/  @!P0 BRA `(.L_x_8) ;  /* 0x00000000000c8947 */ /* 0x003fec0003800000 */
[----:B------:R-:W-:Y:S01]  /*0830*/  IMAD.MOV.U32 R0, RZ, RZ, R26 ;  /* 0x000000ffff007224 */ /* 0x000fe200078e001a */
[----:B------:R-:W-:-:S07]  /*0840*/  MOV R18, 0x860 ;  /* 0x0000086000127802 */ /* 0x000fce0000000f00 */
[----:B------:R-:W-:Y:S05]  /*0850*/  CALL.REL.NOINC `($__internal_0_$__cuda_sm3x_div_rn_noftz_f32_slowpath) ;  /* 0x00000004000c7944 */ /* 0x000fea0003c00000 */
.L_x_8:
[----:B------:R-:W-:Y:S05]  /*0860*/  BSYNC.RECONVERGENT B0 ;  /* 0x0000000000007941 */ /* 0x000fea0003800200 */
.L_x_7:
[----:B------:R-:W-:Y:S01]  /*0870*/  FMUL R0, R14, R0 ;  /* 0x000000000e007220 */ /* 0x000fe20000400000 */
[----:B------:R-:W-:-:S03]  /*0880*/  HFMA2 R25, -RZ, RZ, 0, 5.9604644775390625e-08 ;  /* 0x00000001ff197431 */ /* 0x000fc600000001ff */
[----:B------:R-:W0:Y:S02]  /*0890*/  F2I.TRUNC.NTZ R21, R0 ;  /* 0x0000000000157305 */ /* 0x000e24000020f100 */
[----:B0-----:R-:W-:-:S04]  /*08a0*/  IMAD.WIDE R18, R21, 0x4, R8 ;  /* 0x0000000415127825 */ /* 0x001fc800078e0208 */
[----:B------:R-:W-:Y:S02]  /*08b0*/  IMAD.WIDE R20, R21, 0x4, R4 ;  /* 0x0000000415147825 */ /* 0x000fe400078e0204 */
[----:B------:R-:W2:Y:S04]  /*08c0*/  ATOMG.E.ADD.STRONG.GPU PT, R18, desc[UR6][R18.64], R25 ;  /* 0x80000019121279a8 */ /* 0x000ea800081ef106 */
[----:B------:R-:W2:Y:S01]  /*08d0*/  LDG.E R21, desc[UR6][R20.64] ;  /* 0x0000000614157981 */ /* 0x000ea2000c1e1900 */
[----:B------:R-:W-:Y:S01]  /*08e0*/  IMAD.WIDE R10, R16, 0x4, R10 ;  /* 0x00000004100a7825 */ /* 0x000fe200078e020a */
[----:B------:R-:W0:Y:S03]  /*08f0*/  MUFU.RCP R0, R15 ;  /* 0x0000000f00007308 */ /* 0x000e260000001000 */
[----:B--2---:R-:W-:-:S04]  /*0900*/  IMAD.IADD R23, R18, 0x1, R21 ;  /* 0x0000000112177824 */ /* 0x004fc800078e0215 */
[----:B------:R-:W-:-:S05]  /*0910*/  IMAD.WIDE R22, R23, 0x4, R6 ;  /* 0x0000000417167825 */ /* 0x000fca00078e0206 */
[----:B------:R1:W-:Y:S04]  /*0920*/  STG.E desc[UR6][R22.64], R13 ;  /* 0x0000000d16007986 */ /* 0x0003e8000c101906 */
[----:B------:R-:W2:Y:S01]  /*0930*/  LDG.E R24, desc[UR6][R10.64] ;  /* 0x000000060a187981 */ /* 0x000ea2000c1e1900 */
[----:B0-----:R-:W-:Y:S01]  /*0940*/  FFMA R27, -R15, R0, 1 ;  /* 0x3f8000000f1b7423 */ /* 0x001fe20000000100 */
[----:B------:R-:W-:Y:S03]  /*0950*/  BSSY.RECONVERGENT B0, `(.L_x_9) ;  /* 0x000000b000007945 */ /* 0x000fe60003800200 */
[----:B------:R-:W-:Y:S01]  /*0960*/  FFMA R0, R0, R27, R0 ;  /* 0x0000001b00007223 */ /* 0x000fe20000000000 */
[----:B--2---:R-:W-:-:S04]  /*0970*/  FADD R26, R24, -UR8 ;  /* 0x80000008181a7e21 */ /* 0x004fc80008000000 */
[----:B------:R-:W0:Y:S01]  /*0980*/  FCHK P0, R26, R15 ;  /* 0x0000000f1a007302 */ /* 0x000e220000000000 */
[----:B------:R-:W-:-:S04]  /*0990*/  FFMA R12, R0, R26, RZ ;  /* 0x0000001a000c7223 */ /* 0x000fc800000000ff */
[----:B------:R-:W-:-:S04]  /*09a0*/  FFMA R19, -R15, R12, R26 ;  /* 0x0000000c0f137223 */ /* 0x000fc8000000011a */
[----:B------:R-:W-:Y:S01]  /*09b0*/  FFMA R0, R0, R19, R12 ;  /* 0x0000001300007223 */ /* 0x000fe2000000000c */
[----:B01----:R-:W-:Y:S06]  /*09c0*/  @!P0 BRA `(.L_x_10) ;  /* 0x00000000000c8947 */ /* 0x003fec0003800000 */
[----:B------:R-:W-:Y:S02]  /*09d0*/  MOV R0, R26 ;  /* 0x0000001a00007202 */ /* 0x000fe40000000f00 */
[----:B------:R-:W-:-:S07]  /*09e0*/  MOV R18, 0xa00 ;  /* 0x00000a0000127802 */ /* 0x000fce0000000f00 */
[----:B------:R-:W-:Y:S05]  /*09f0*/  CALL.REL.NOINC `($__internal_0_$__cuda_sm3x_div_rn_noftz_f32_slowpath) ;  /* 0x0000000000a47944 */ /* 0x000fea0003c00000 */
.L_x_10:
[----:B------:R-:W-:Y:S05]  /*0a00*/  BSYNC.RECONVERGENT B0 ;  /* 0x0000000000007941 */ /* 0x000fea0003800200 */
.L_x_9:
[----:B------:R-:W-:Y:S01]  /*0a10*/  FMUL R0, R14, R0 ;  /* 0x000000000e007220 */ /* 0x000fe20000400000 */
[----:B------:R-:W-:-:S03]  /*0a20*/  IMAD.MOV.U32 R23, RZ, RZ, 0x1 ;  /* 0x00000001ff177424 */ /* 0x000fc600078e00ff */
[----:B------:R-:W0:Y:S02]  /*0a30*/  F2I.TRUNC.NTZ R19, R0 ;  /* 0x0000000000137305 */ /* 0x000e24000020f100 */
[----:B0-----:R-:W-:-:S04]  /*0a40*/  IMAD.WIDE R12, R19, 0x4, R8 ;  /* 0x00000004130c7825 */ /* 0x001fc800078e0208 */
[----:B------:R-:W-:Y:S02]  /*0a50*/  IMAD.WIDE R18, R19, 0x4, R4 ;  /* 0x0000000413127825 */ /* 0x000fe400078e0204 */
[----:B------:R-:W2:Y:S04]  /*0a60*/  ATOMG.E.ADD.STRONG.GPU PT, R12, desc[UR6][R12.64], R23 ;  /* 0x800000170c0c79a8 */ /* 0x000ea800081ef106 */
[----:B------:R-:W2:Y:S01]  /*0a70*/  LDG.E R19, desc[UR6][R18.64] ;  /* 0x0000000612137981 */ /* 0x000ea2000c1e1900 */
[----:B------:R-:W-:Y:S01]  /*0a80*/  IMAD.WIDE R10, R16, 0x4, R10 ;  /* 0x00000004100a7825 */ /* 0x000fe200078e020a */
[----:B--2---:R-:W-:-:S05]  /*0a90*/  IADD3 R21, PT, PT, R12, R19, RZ ;  /* 0x000000130c157210 */ /* 0x004fca0007ffe0ff */
[----:B------:R-:W-:-:S05]  /*0aa0*/  IMAD.WIDE R20, R21, 0x4, R6 ;  /* 0x0000000415147825 */ /* 0x000fca00078e0206 */
        /* <DEDUP_REMOVED lines=15> */
.L_x_12:
[----:B------:R-:W-:Y:S05]  /*0ba0*/  BSYNC.RECONVERGENT B0 ;  /* 0x0000000000007941 */ /* 0x000fea0003800200 */
.L_x_11:
[----:B------:R-:W-:Y:S01]  /*0bb0*/  FMUL R0, R14, R0 ;  /* 0x000000000e007220 */ /* 0x000fe20000400000 */
[----:B------:R-:W-:-:S03]  /*0bc0*/  MOV R11, 0x1 ;  /* 0x00000001000b7802 */ /* 0x000fc60000000f00 */
[----:B------:R-:W0:Y:S02]  /*0bd0*/  F2I.TRUNC.NTZ R19, R0 ;  /* 0x0000000000137305 */ /* 0x000e24000020f100 */
[----:B0-----:R-:W-:-:S04]  /*0be0*/  IMAD.WIDE R12, R19, 0x4, R8 ;  /* 0x00000004130c7825 */ /* 0x001fc800078e0208 */
[----:B------:R-:W-:Y:S02]  /*0bf0*/  IMAD.WIDE R18, R19, 0x4, R4 ;  /* 0x0000000413127825 */ /* 0x000fe400078e0204 */
[----:B------:R-:W2:Y:S04]  /*0c00*/  ATOMG.E.ADD.STRONG.GPU PT, R12, desc[UR6][R12.64], R11 ;  /* 0x8000000b0c0c79a8 */ /* 0x000ea800081ef106 */
[----:B------:R-:W2:Y:S01]  /*0c10*/  LDG.E R19, desc[UR6][R18.64] ;  /* 0x0000000612137981 */ /* 0x000ea2000c1e1900 */
[----:B------:R-:W-:-:S05]  /*0c20*/  IMAD R17, R16, 0x4, R17 ;  /* 0x0000000410117824 */ /* 0x000fca00078e0211 */
[----:B------:R-:W-:Y:S02]  /*0c30*/  ISETP.GE.AND P0, PT, R17, UR9, PT ;  /* 0x0000000911007c0c */ /* 0x000fe4000bf06270 */
[----:B--2---:R-:W-:-:S05]  /*0c40*/  IADD3 R21, PT, PT, R12, R19, RZ ;  /* 0x000000130c157210 */ /* 0x004fca0007ffe0ff */
[----:B------:R-:W-:-:S05]  /*0c50*/  IMAD.WIDE R20, R21, 0x4, R6 ;  /* 0x0000000415147825 */ /* 0x000fca00078e0206 */
[----:B------:R4:W-:Y:S01]  /*0c60*/  STG.E desc[UR6][R20.64], R10 ;  /* 0x0000000a14007986 */ /* 0x0009e2000c101906 */
[----:B------:R-:W-:Y:S05]  /*0c70*/  @!P0 BRA `(.L_x_13) ;  /* 0xfffffff800508947 */ /* 0x000fea000383ffff */
[----:B------:R-:W-:Y:S05]  /*0c80*/  EXIT ;  /* 0x000000000000794d */ /* 0x000fea0003800000 */
        .weak           $__internal_0_$__cuda_sm3x_div_rn_noftz_f32_slowpath
        .type           $__internal_0_$__cuda_sm3x_div_rn_noftz_f32_slowpath,@function
        .size           $__internal_0_$__cuda_sm3x_div_rn_noftz_f32_slowpath,(.L_x_76 - $__internal_0_$__cuda_sm3x_div_rn_noftz_f32_slowpath)
$__internal_0_$__cuda_sm3x_div_rn_noftz_f32_slowpath:
[--C-:B------:R-:W-:Y:S01]  /*0c90*/  SHF.R.U32.HI R12, RZ, 0x17, R15.reuse ;  /* 0x00000017ff0c7819 */ /* 0x100fe2000001160f */
[----:B------:R-:W-:Y:S01]  /*0ca0*/  BSSY.RECONVERGENT B2, `(.L_x_14) ;  /* 0x0000063000027945 */ /* 0x000fe20003800200 */
[----:B------:R-:W-:Y:S01]  /*0cb0*/  SHF.R.U32.HI R23, RZ, 0x17, R0 ;  /* 0x00000017ff177819 */ /* 0x000fe20000011600 */
[----:B------:R-:W-:Y:S01]  /*0cc0*/  IMAD.MOV.U32 R25, RZ, RZ, R15 ;  /* 0x000000ffff197224 */ /* 0x000fe200078e000f */
[----:B------:R-:W-:Y:S02]  /*0cd0*/  LOP3.LUT R12, R12, 0xff, RZ, 0xc0, !PT ;  /* 0x000000ff0c0c7812 */ /* 0x000fe400078ec0ff */
[----:B------:R-:W-:Y:S02]  /*0ce0*/  LOP3.LUT R23, R23, 0xff, RZ, 0xc0, !PT ;  /* 0x000000ff17177812 */ /* 0x000fe400078ec0ff */
[----:B------:R-:W-:Y:S02]  /*0cf0*/  IADD3 R20, PT, PT, R12, -0x1, RZ ;  /* 0xffffffff0c147810 */ /* 0x000fe40007ffe0ff */
[----:B------:R-:W-:-:S02]  /*0d00*/  IADD3 R21, PT, PT, R23, -0x1, RZ ;  /* 0xffffffff17157810 */ /* 0x000fc40007ffe0ff */
[----:B------:R-:W-:-:S04]  /*0d10*/  ISETP.GT.U32.AND P0, PT, R20, 0xfd, PT ;  /* 0x000000fd1400780c */ /* 0x000fc80003f04070 */
[----:B------:R-:W-:-:S13]  /*0d20*/  ISETP.GT.U32.OR P0, PT, R21, 0xfd, P0 ;  /* 0x000000fd1500780c */ /* 0x000fda0000704470 */
[----:B------:R-:W-:Y:S01]  /*0d30*/  @!P0 MOV R19, RZ ;  /* 0x000000ff00138202 */ /* 0x000fe20000000f00 */
[----:B------:R-:W-:Y:S06]  /*0d40*/  @!P0 BRA `(.L_x_15) ;  /* 0x00000000005c8947 */ /* 0x000fec0003800000 */
[----:B------:R-:W-:Y:S02]  /*0d50*/  FSETP.GTU.FTZ.AND P0, PT, |R0|, +INF , PT ;  /* 0x7f8000000000780b */ /* 0x000fe40003f1c200 */
[----:B------:R-:W-:-:S04]  /*0d60*/  FSETP.GTU.FTZ.AND P1, PT, |R15|, +INF , PT ;  /* 0x7f8000000f00780b */ /* 0x000fc80003f3c200 */
[----:B------:R-:W-:-:S13]  /*0d70*/  PLOP3.LUT P0, PT, P0, P1, PT, 0xf8, 0x8f ;  /* 0x00000000008f781c */ /* 0x000fda0000703f70 */
[----:B------:R-:W-:Y:S05]  /*0d80*/  @P0 BRA `(.L_x_16) ;  /* 0x00000004004c0947 */ /* 0x000fea0003800000 */
[----:B------:R-:W-:-:S13]  /*0d90*/  LOP3.LUT P0, RZ, R25, 0x7fffffff, R0, 0xc8, !PT ;  /* 0x7fffffff19ff7812 */ /* 0x000fda000780c800 */
[----:B------:R-:W-:Y:S05]  /*0da0*/  @!P0 BRA `(.L_x_17) ;  /* 0x00000004003c8947 */ /* 0x000fea0003800000 */
[C---:B------:R-:W-:Y:S02]  /*0db0*/  FSETP.NEU.FTZ.AND P2, PT, |R0|.reuse, +INF , PT ;  /* 0x7f8000000000780b */ /* 0x040fe40003f5d200 */
[----:B------:R-:W-:Y:S02]  /*0dc0*/  FSETP.NEU.FTZ.AND P1, PT, |R15|, +INF , PT ;  /* 0x7f8000000f00780b */ /* 0x000fe40003f3d200 */
[----:B------:R-:W-:-:S11]  /*0dd0*/  FSETP.NEU.FTZ.AND P0, PT, |R0|, +INF , PT ;  /* 0x7f8000000000780b */ /* 0x000fd60003f1d200 */
[----:B------:R-:W-:Y:S05]  /*0de0*/  @!P1 BRA !P2, `(.L_x_17) ;  /* 0x00000004002c9947 */ /* 0x000fea0005000000 */
[----:B------:R-:W-:-:S04]  /*0df0*/  LOP3.LUT P2, RZ, R0, 0x7fffffff, RZ, 0xc0, !PT ;  /* 0x7fffffff00ff7812 */ /* 0x000fc8000784c0ff */
[----:B------:R-:W-:-:S13]  /*0e00*/  PLOP3.LUT P1, PT, P1, P2, PT, 0x2f, 0xf2 ;  /* 0x0000000000f2781c */ /* 0x000fda0000f24577 */
[----:B------:R-:W-:Y:S05]  /*0e10*/  @P1 BRA `(.L_x_18) ;  /* 0x0000000400181947 */ /* 0x000fea0003800000 */
[----:B------:R-:W-:-:S04]  /*0e20*/  LOP3.LUT P1, RZ, R25, 0x7fffffff, RZ, 0xc0, !PT ;  /* 0x7fffffff19ff7812 */ /* 0x000fc8000782c0ff */
[----:B------:R-:W-:-:S13]  /*0e30*/  PLOP3.LUT P0, PT, P0, P1, PT, 0x2f, 0xf2 ;  /* 0x0000000000f2781c */ /* 0x000fda0000702577 */
[----:B------:R-:W-:Y:S05]  /*0e40*/  @P0 BRA `(.L_x_19) ;  /* 0x0000000400000947 */ /* 0x000fea0003800000 */
[----:B------:R-:W-:Y:S02]  /*0e50*/  ISETP.GE.AND P0, PT, R21, RZ, PT ;  /* 0x000000ff1500720c */ /* 0x000fe40003f06270 */
[----:B------:R-:W-:-:S11]  /*0e60*/  ISETP.GE.AND P1, PT, R20, RZ, PT ;  /* 0x000000ff1400720c */ /* 0x000fd60003f26270 */
[----:B------:R-:W-:Y:S01]  /*0e70*/  @P0 MOV R19, RZ ;  /* 0x000000ff00130202 */ /* 0x000fe20000000f00 */
[----:B------:R-:W-:Y:S02]  /*0e80*/  @!P0 IMAD.MOV.U32 R19, RZ, RZ, -0x40 ;  /* 0xffffffc0ff138424 */ /* 0x000fe400078e00ff */
[----:B------:R-:W-:Y:S01]  /*0e90*/  @!P0 FFMA R0, R0, 1.84467440737095516160e+19, RZ ;  /* 0x5f80000000008823 */ /* 0x000fe200000000ff */
[----:B------:R-:W-:Y:S02]  /*0ea0*/  @!P1 FFMA R25, R15, 1.84467440737095516160e+19, RZ ;  /* 0x5f8000000f199823 */ /* 0x000fe400000000ff */
[----:B------:R-:W-:-:S07]  /*0eb0*/  @!P1 IADD3 R19, PT, PT, R19, 0x40, RZ ;  /* 0x0000004013139810 */ /* 0x000fce0007ffe0ff */
.L_x_15:
[----:B------:R-:W-:Y:S01]  /*0ec0*/  LEA R28, R12, 0xc0800000, 0x17 ;  /* 0xc08000000c1c7811 */ /* 0x000fe200078eb8ff */
[----:B------:R-:W-:Y:S01]  /*0ed0*/  VIADD R23, R23, 0xffffff81 ;  /* 0xffffff8117177836 */ /* 0x000fe20000000000 */
[----:B------:R-:W-:Y:S02]  /*0ee0*/  BSSY.RECONVERGENT B3, `(.L_x_20) ;  /* 0x0000035000037945 */ /* 0x000fe40003800200 */
[----:B------:R-:W-:Y:S01]  /*0ef0*/  IADD3 R28, PT, PT, -R28, R25, RZ ;  /* 0x000000191c1c7210 */ /* 0x000fe20007ffe1ff */
[----:B------:R-:W-:-:S03]  /*0f00*/  IMAD R0, R23, -0x800000, R0 ;  /* 0xff80000017007824 */ /* 0x000fc600078e0200 */
[----:B------:R-:W0:Y:S01]  /*0f10*/  MUFU.RCP R20, R28 ;  /* 0x0000001c00147308 */ /* 0x000e220000001000 */
[----:B------:R-:W-:-:S04]  /*0f20*/  FADD.FTZ R21, -R28, -RZ ;  /* 0x800000ff1c157221 */ /* 0x000fc80000010100 */
[----:B0-----:R-:W-:-:S04]  /*0f30*/  FFMA R25, R20, R21, 1 ;  /* 0x3f80000014197423 */ /* 0x001fc80000000015 */
[----:B------:R-:W-:-:S04]  /*0f40*/  FFMA R25, R20, R25, R20 ;  /* 0x0000001914197223 */ /* 0x000fc80000000014 */
[----:B------:R-:W-:-:S04]  /*0f50*/  FFMA R20, R0, R25, RZ ;  /* 0x0000001900147223 */ /* 0x000fc800000000ff */
[----:B------:R-:W-:-:S04]  /*0f60*/  FFMA R22, R21, R20, R0 ;  /* 0x0000001415167223 */ /* 0x000fc80000000000 */
[----:B------:R-:W-:Y:S01]  /*0f70*/  FFMA R22, R25, R22, R20 ;  /* 0x0000001619167223 */ /* 0x000fe20000000014 */
[----:B------:R-:W-:-:S03]  /*0f80*/  IADD3 R20, PT, PT, R23, 0x7f, -R12 ;  /* 0x0000007f17147810 */ /* 0x000fc60007ffe80c */
[----:B------:R-:W-:Y:S01]  /*0f90*/  FFMA R21, R21, R22, R0 ;  /* 0x0000001615157223 */ /* 0x000fe20000000000 */
[----:B------:R-:W-:-:S03]  /*0fa0*/  IADD3 R19, PT, PT, R20, R19, RZ ;  /* 0x0000001314137210 */ /* 0x000fc60007ffe0ff */
[----:B------:R-:W-:-:S05]  /*0fb0*/  FFMA R0, R25, R21, R22 ;  /* 0x0000001519007223 */ /* 0x000fca0000000016 */
[----:B------:R-:W-:-:S04]  /*0fc0*/  SHF.R.U32.HI R12, RZ, 0x17, R0 ;  /* 0x00000017ff0c7819 */ /* 0x000fc80000011600 */
[----:B------:R-:W-:-:S04]  /*0fd0*/  LOP3.LUT R12, R12, 0xff, RZ, 0xc0, !PT ;  /* 0x000000ff0c0c7812 */ /* 0x000fc800078ec0ff */
[----:B------:R-:W-:-:S05]  /*0fe0*/  IADD3 R12, PT, PT, R12, R19, RZ ;  /* 0x000000130c0c7210 */ /* 0x000fca0007ffe0ff */
[----:B------:R-:W-:-:S05]  /*0ff0*/  VIADD R20, R12, 0xffffffff ;  /* 0xffffffff0c147836 */ /* 0x000fca0000000000 */
[----:B------:R-:W-:-:S13]  /*1000*/  ISETP.GE.U32.AND P0, PT, R20, 0xfe, PT ;  /* 0x000000fe1400780c */ /* 0x000fda0003f06070 */
[----:B------:R-:W-:Y:S05]  /*1010*/  @!P0 BRA `(.L_x_21) ;  /* 0x0000000000808947 */ /* 0x000fea0003800000 */
[----:B------:R-:W-:-:S13]  /*1020*/  ISETP.GT.AND P0, PT, R12, 0xfe, PT ;  /* 0x000000fe0c00780c */ /* 0x000fda0003f04270 */
[----:B------:R-:W-:Y:S05]  /*1030*/  @P0 BRA `(.L_x_22) ;  /* 0x00000000006c0947 */ /* 0x000fea0003800000 */
[----:B------:R-:W-:-:S13]  /*1040*/  ISETP.GE.AND P0, PT, R12, 0x1, PT ;  /* 0x000000010c00780c */ /* 0x000fda0003f06270 */
[----:B------:R-:W-:Y:S05]  /*1050*/  @P0 BRA `(.L_x_23) ;  /* 0x0000000000740947 */ /* 0x000fea0003800000 */
[----:B------:R-:W-:Y:S02]  /*1060*/  ISETP.GE.AND P0, PT, R12, -0x18, PT ;  /* 0xffffffe80c00780c */ /* 0x000fe40003f06270 */
[----:B------:R-:W-:-:S11]  /*1070*/  LOP3.LUT R0, R0, 0x80000000, RZ, 0xc0, !PT ;  /* 0x8000000000007812 */ /* 0x000fd600078ec0ff */
[----:B------:R-:W-:Y:S05]  /*1080*/  @!P0 BRA `(.L_x_23) ;  /* 0x0000000000688947 */ /* 0x000fea0003800000 */
[CCC-:B------:R-:W-:Y:S01]  /*1090*/  FFMA.RZ R19, R25.reuse, R21.reuse, R22.reuse ;  /* 0x0000001519137223 */ /* 0x1c0fe2000000c016 */
[CCC-:B------:R-:W-:Y:S01]  /*10a0*/  FFMA.RP R20, R25.reuse, R21.reuse, R22.reuse ;  /* 0x0000001519147223 */ /* 0x1c0fe20000008016 */
[----:B------:R-:W-:Y:S01]  /*10b0*/  FFMA.RM R25, R25, R21, R22 ;  /* 0x0000001519197223 */ /* 0x000fe20000004016 */
[C---:B------:R-:W-:Y:S02]  /*10c0*/  IADD3 R21, PT, PT, R12.reuse, 0x20, RZ ;  /* 0x000000200c157810 */ /* 0x040fe40007ffe0ff */
[----:B------:R-:W-:Y:S02]  /*10d0*/  LOP3.LUT R19, R19, 0x7fffff, RZ, 0xc0, !PT ;  /* 0x007fffff13137812 */ /* 0x000fe400078ec0ff */
[C---:B------:R-:W-:Y:S02]  /*10e0*/  ISETP.NE.AND P2, PT, R12.reuse, RZ, PT ;  /* 0x000000ff0c00720c */ /* 0x040fe40003f45270 */
[----:B------:R-:W-:Y:S02]  /*10f0*/  LOP3.LUT R22, R19, 0x800000, RZ, 0xfc, !PT ;  /* 0x0080000013167812 */ /* 0x000fe400078efcff */
[----:B------:R-:W-:-:S02]  /*1100*/  ISETP.NE.AND P1, PT, R12, RZ, PT ;  /* 0x000000ff0c00720c */ /* 0x000fc40003f25270 */
[----:B------:R-:W-:Y:S02]  /*1110*/  IADD3 R12, PT, PT, -R12, RZ, RZ ;  /* 0x000000ff0c0c7210 */ /* 0x000fe40007ffe1ff */
[----:B------:R-:W-:Y:S02]  /*1120*/  SHF.L.U32 R21, R22, R21, RZ ;  /* 0x0000001516157219 */ /* 0x000fe400000006ff */
[----:B------:R-:W-:Y:S02]  /*1130*/  FSETP.NEU.FTZ.AND P0, PT, R20, R25, PT ;  /* 0x000000191400720b */ /* 0x000fe40003f1d000 */
[----:B------:R-:W-:Y:S02]  /*1140*/  SEL R19, R12, RZ, P2 ;  /* 0x000000ff0c137207 */ /* 0x000fe40001000000 */
[----:B------:R-:W-:Y:S02]  /*1150*/  ISETP.NE.AND P1, PT, R21, RZ, P1 ;  /* 0x000000ff1500720c */ /* 0x000fe40000f25270 */
[----:B------:R-:W-:-:S02]  /*1160*/  SHF.R.U32.HI R21, RZ, R19, R22 ;  /* 0x00000013ff157219 */ /* 0x000fc40000011616 */
[----:B------:R-:W-:Y:S02]  /*1170*/  PLOP3.LUT P0, PT, P0, P1, PT, 0xf8, 0x8f ;  /* 0x00000000008f781c */ /* 0x000fe40000703f70 */
[----:B------:R-:W-:Y:S02]  /*1180*/  SHF.R.U32.HI R19, RZ, 0x1, R21 ;  /* 0x00000001ff137819 */ /* 0x000fe40000011615 */
[----:B------:R-:W-:-:S04]  /*1190*/  SEL R12, RZ, 0x1, !P0 ;  /* 0x00000001ff0c7807 */ /* 0x000fc80004000000 */
[----:B------:R-:W-:-:S04]  /*11a0*/  LOP3.LUT R12, R12, 0x1, R19, 0xf8, !PT ;  /* 0x000000010c0c7812 */ /* 0x000fc800078ef813 */
[----:B------:R-:W-:-:S05]  /*11b0*/  LOP3.LUT R12, R12, R21, RZ, 0xc0, !PT ;  /* 0x000000150c0c7212 */ /* 0x000fca00078ec0ff */
[----:B------:R-:W-:-:S05]  /*11c0*/  IMAD.IADD R19, R19, 0x1, R12 ;  /* 0x0000000113137824 */ /* 0x000fca00078e020c */
[----:B------:R-:W-:Y:S01]  /*11d0*/  LOP3.LUT R0, R19, R0, RZ, 0xfc, !PT ;  /* 0x0000000013007212 */ /* 0x000fe200078efcff */
[----:B------:R-:W-:Y:S06]  /*11e0*/  BRA `(.L_x_23) ;  /* 0x0000000000107947 */ /* 0x000fec0003800000 */
.L_x_22:
[----:B------:R-:W-:-:S04]  /*11f0*/  LOP3.LUT R0, R0, 0x80000000, RZ, 0xc0, !PT ;  /* 0x8000000000007812 */ /* 0x000fc800078ec0ff */
[----:B------:R-:W-:Y:S01]  /*1200*/  LOP3.LUT R0, R0, 0x7f800000, RZ, 0xfc, !PT ;  /* 0x7f80000000007812 */ /* 0x000fe200078efcff */
[----:B------:R-:W-:Y:S06]  /*1210*/  BRA `(.L_x_23) ;  /* 0x0000000000047947 */ /* 0x000fec0003800000 */
.L_x_21:
[----:B------:R-:W-:-:S07]  /*1220*/  LEA R0, R19, R0, 0x17 ;  /* 0x0000000013007211 */ /* 0x000fce00078eb8ff */
.L_x_23:
[----:B------:R-:W-:Y:S05]  /*1230*/  BSYNC.RECONVERGENT B3 ;  /* 0x0000000000037941 */ /* 0x000fea0003800200 */
.L_x_20:
[----:B------:R-:W-:Y:S05]  /*1240*/  BRA `(.L_x_24) ;  /* 0x0000000000207947 */ /* 0x000fea0003800000 */
.L_x_19:
[----:B------:R-:W-:-:S04]  /*1250*/  LOP3.LUT R0, R25, 0x80000000, R0, 0x48, !PT ;  /* 0x8000000019007812 */ /* 0x000fc800078e4800 */
[----:B------:R-:W-:Y:S01]  /*1260*/  LOP3.LUT R0, R0, 0x7f800000, RZ, 0xfc, !PT ;  /* 0x7f80000000007812 */ /* 0x000fe200078efcff */
[----:B------:R-:W-:Y:S06]  /*1270*/  BRA `(.L_x_24) ;  /* 0x0000000000147947 */ /* 0x000fec0003800000 */
.L_x_18:
[----:B------:R-:W-:Y:S01]  /*1280*/  LOP3.LUT R0, R25, 0x80000000, R0, 0x48, !PT ;  /* 0x8000000019007812 */ /* 0x000fe200078e4800 */
[----:B------:R-:W-:Y:S06]  /*1290*/  BRA `(.L_x_24) ;  /* 0x00000000000c7947 */ /* 0x000fec0003800000 */
.L_x_17:
[----:B------:R-:W0:Y:S01]  /*12a0*/  MUFU.RSQ R0, -QNAN ;  /* 0xffc0000000007908 */ /* 0x000e220000001400 */
[----:B------:R-:W-:Y:S05]  /*12b0*/  BRA `(.L_x_24) ;  /* 0x0000000000047947 */ /* 0x000fea0003800000 */
.L_x_16:
[----:B------:R-:W-:-:S07]  /*12c0*/  FADD.FTZ R0, R0, R15 ;  /* 0x0000000f00007221 */ /* 0x000fce0000010000 */
.L_x_24:
[----:B------:R-:W-:Y:S05]  /*12d0*/  BSYNC.RECONVERGENT B2 ;  /* 0x0000000000027941 */ /* 0x000fea0003800200 */
.L_x_14:
[----:B------:R-:W-:-:S04]  /*12e0*/  HFMA2 R19, -RZ, RZ, 0, 0 ;  /* 0x00000000ff137431 */ /* 0x000fc800000001ff */
[----:B0-----:R-:W-:Y:S05]  /*12f0*/  RET.REL.NODEC R18 `(_Z22gpuHistogramFillSplitsPfiS_PiPjffi) ;  /* 0xffffffec12407950 */ /* 0x001fea0003c3ffff */
.L_x_25:
[----:B------:R-:W-:-:S00]  /*1300*/  BRA `(.L_x_25) ;  /* 0xfffffffc00fc7947 */ /* 0x000fc0000383ffff */
[----:B------:R-:W-:-:S00]  /*1310*/  NOP ;  /* 0x0000000000007918 */ /* 0x000fc00000000000 */
        /* <DEDUP_REMOVED lines=14> */
.L_x_76:


//--------------------- .text._Z32gpuHistogramCalculateSplitsSizesPfiPiffi --------------------------
	.section	.text._Z32gpuHistogramCalculateSplitsSizesPfiPiffi,"ax",@progbits
	.align	128
        .global         _Z32gpuHistogramCalculateSplitsSizesPfiPiffi
        .type           _Z32gpuHistogramCalculateSplitsSizesPfiPiffi,@function
        .size           _Z32gpuHistogramCalculateSplitsSizesPfiPiffi,(.L_x_77 - _Z32gpuHistogramCalculateSplitsSizesPfiPiffi)
        .other          _Z32gpuHistogramCalculateSplitsSizesPfiPiffi,@"STO_CUDA_ENTRY STV_DEFAULT"
_Z32gpuHistogramCalculateSplitsSizesPfiPiffi:
.text._Z32gpuHistogramCalculateSplitsSizesPfiPiffi:
        /* <DEDUP_REMOVED lines=11> */
[C---:B------:R-:W-:Y:S01]  /*00b0*/  IMAD.IADD R0, R2.reuse, 0x1, R9 ;  /* 0x0000000102007824 */ /* 0x040fe200078e0209 */
[----:B------:R-:W-:Y:S01]  /*00c0*/  IADD3 R7, PT, PT, RZ, -R2, RZ ;  /* 0x80000002ff077210 */ /* 0x000fe20007ffe0ff */
[----:B------:R-:W1:Y:S01]  /*00d0*/  LDCU UR4, c[0x0][0x3a0] ;  /* 0x00007400ff0477ac */ /* 0x000e620008000800 */
[----:B------:R-:W-:Y:S01]  /*00e0*/  ISETP.NE.U32.AND P2, PT, R2, RZ, PT ;  /* 0x000000ff0200720c */ /* 0x000fe20003f45070 */
[----:B------:R-:W-:Y:S01]  /*00f0*/  BSSY B0, `(.L_x_26) ;  /* 0x000003f000007945 */ /* 0x000fe20003800000 */
[C---:B------:R-:W-:Y:S01]  /*0100*/  ISETP.GE.AND P0, PT, R0.reuse, UR5, PT ;  /* 0x0000000500007c0c */ /* 0x040fe2000bf06270 */
[----:B------:R-:W2:Y:S01]  /*0110*/  LDCU.64 UR6, c[0x0][0x358] ;  /* 0x00006b00ff0677ac */ /* 0x000ea20008000a00 */
[----:B------:R-:W-:Y:S02]  /*0120*/  VIMNMX R3, PT, PT, R0, UR5, !PT ;  /* 0x0000000500037c48 */ /* 0x000fe4000ffe0100 */
[----:B------:R-:W-:Y:S01]  /*0130*/  SEL R10, RZ, 0x1, P0 ;  /* 0x00000001ff0a7807 */ /* 0x000fe20000000000 */
[----:B------:R-:W3:Y:S03]  /*0140*/  LDCU UR5, c[0x0][0x398] ;  /* 0x00007300ff0577ac */ /* 0x000ee60008000800 */
[----:B------:R-:W-:Y:S01]  /*0150*/  IADD3 R3, PT, PT, R3, -R0, -R10 ;  /* 0x8000000003037210 */ /* 0x000fe20007ffe80a */
[----:B0-----:R-:W0:Y:S01]  /*0160*/  MUFU.RCP R6, R6 ;  /* 0x0000000600067308 */ /* 0x001e220000001000 */
[----:B------:R-:W4:Y:S01]  /*0170*/  LDCU UR8, c[0x0][0x398] ;  /* 0x00007300ff0877ac */ /* 0x000f220008000800 */
[----:B------:R-:W2:Y:S01]  /*0180*/  LDCU UR9, c[0x0][0x388] ;  /* 0x00007100ff0977ac */ /* 0x000ea20008000800 */
[----:B-1----:R-:W-:-:S06]  /*0190*/  UIADD3 UR4, UPT, UPT, UR4, -0x1, URZ ;  /* 0xffffffff04047890 */ /* 0x002fcc000fffe0ff */
[----:B------:R-:W-:Y:S01]  /*01a0*/  I2FP.F32.S32 R8, UR4 ;  /* 0x0000000400087c45 */ /* 0x000fe20008201400 */
[----:B0-----:R-:W-:-:S04]  /*01b0*/  VIADD R4, R6, 0xffffffe ;  /* 0x0ffffffe06047836 */ /* 0x001fc80000000000 */
[----:B------:R0:W1:Y:S02]  /*01c0*/  F2I.FTZ.U32.TRUNC.NTZ R5, R4 ;  /* 0x0000000400057305 */ /* 0x000064000021f000 */
[----:B0-----:R-:W-:Y:S02]  /*01d0*/  HFMA2 R4, -RZ, RZ, 0, 0 ;  /* 0x00000000ff047431 */ /* 0x001fe400000001ff */
[----:B-1----:R-:W-:-:S04]  /*01e0*/  IMAD R7, R7, R5, RZ ;  /* 0x0000000507077224 */ /* 0x002fc800078e02ff */
[----:B------:R-:W-:-:S06]  /*01f0*/  IMAD.HI.U32 R6, R5, R7, R4 ;  /* 0x0000000705067227 */ /* 0x000fcc00078e0004 */
[----:B------:R-:W-:Y:S02]  /*0200*/  IMAD.HI.U32 R5, R6, R3, RZ ;  /* 0x0000000306057227 */ /* 0x000fe400078e00ff */
[----:B------:R-:W0:Y:S02]  /*0210*/  LDC.64 R6, c[0x0][0x398] ;  /* 0x0000e600ff067b82 */ /* 0x000e240000000a00 */
[----:B------:R-:W-:-:S04]  /*0220*/  IMAD.MOV R0, RZ, RZ, -R5 ;  /* 0x000000ffff007224 */ /* 0x000fc800078e0a05 */
[----:B------:R-:W-:-:S05]  /*0230*/  IMAD R3, R2, R0, R3 ;  /* 0x0000000002037224 */ /* 0x000fca00078e0203 */
[----:B------:R-:W-:-:S13]  /*0240*/  ISETP.GE.U32.AND P0, PT, R3, R2, PT ;  /* 0x000000020300720c */ /* 0x000fda0003f06070 */
[----:B------:R-:W-:Y:S01]  /*0250*/  @P0 IADD3 R3, PT, PT, -R2, R3, RZ ;  /* 0x0000000302030210 */ /* 0x000fe20007ffe1ff */
[----:B------:R-:W-:-:S03]  /*0260*/  @P0 VIADD R5, R5, 0x1 ;  /* 0x0000000105050836 */ /* 0x000fc60000000000 */
[----:B------:R-:W-:Y:S01]  /*0270*/  ISETP.GE.U32.AND P1, PT, R3, R2, PT ;  /* 0x000000020300720c */ /* 0x000fe20003f26070 */
[----:B0-----:R-:W-:-:S12]  /*0280*/  FADD R3, R7, -R6 ;  /* 0x8000000607037221 */ /* 0x001fd80000000000 */
[----:B------:R-:W-:Y:S02]  /*0290*/  @P1 IADD3 R5, PT, PT, R5, 0x1, RZ ;  /* 0x0000000105051810 */ /* 0x000fe40007ffe0ff */
[----:B------:R-:W-:-:S05]  /*02a0*/  @!P2 LOP3.LUT R5, RZ, R2, RZ, 0x33, !PT ;  /* 0x00000002ff05a212 */ /* 0x000fca00078e33ff */
[----:B------:R-:W-:-:S05]  /*02b0*/  IMAD.IADD R10, R10, 0x1, R5 ;  /* 0x000000010a0a7824 */ /* 0x000fca00078e0205 */
[----:B------:R-:W-:-:S04]  /*02c0*/  LOP3.LUT R0, R10, 0x3, RZ, 0xc0, !PT ;  /* 0x000000030a007812 */ /* 0x000fc800078ec0ff */
[----:B------:R-:W-:-:S13]  /*02d0*/  ISETP.NE.AND P0, PT, R0, 0x3, PT ;  /* 0x000000030000780c */ /* 0x000fda0003f05270 */
[----:B--234-:R-:W-:Y:S05]  /*02e0*/  @!P0 BRA `(.L_x_27) ;  /* 0x00000000007c8947 */ /* 0x01cfea0003800000 */
[----:B------:R-:W0:Y:S01]  /*02f0*/  LDC.64 R6, c[0x0][0x390] ;  /* 0x0000e400ff067b82 */ /* 0x000e220000000a00 */
[----:B------:R-:W-:-:S04]  /*0300*/  IADD3 R0, PT, PT, R10, 0x1, RZ ;  /* 0x000000010a007810 */ /* 0x000fc80007ffe0ff */
[----:B------:R-:W-:-:S03]  /*0310*/  LOP3.LUT R0, R0, 0x3, RZ, 0xc0, !PT ;  /* 0x0000000300007812 */ /* 0x000fc600078ec0ff */
[----:B------:R-:W1:Y:S02]  /*0320*/  LDC.64 R4, c[0x0][0x380] ;  /* 0x0000e000ff047b82 */ /* 0x000e640000000a00 */
[----:B------:R-:W-:-:S07]  /*0330*/  IMAD.MOV R11, RZ, RZ, -R0 ;  /* 0x000000ffff0b7224 */ /* 0x000fce00078e0a00 */
.L_x_30:
[----:B-12---:R-:W-:-:S05]  /*0340*/  IMAD.WIDE R12, R9, 0x4, R4 ;  /* 0x00000004090c7825 */ /* 0x006fca00078e0204 */
[----:B------:R-:W2:Y:S01]  /*0350*/  LDG.E R0, desc[UR6][R12.64] ;  /* 0x000000060c007981 */ /* 0x000ea2000c1e1900 */
[----:B------:R-:W1:Y:S01]  /*0360*/  MUFU.RCP R14, R3 ;  /* 0x00000003000e7308 */ /* 0x000e620000001000 */
[----:B------:R-:W-:Y:S05]  /*0370*/  YIELD ;  /* 0x0000000000007946 */ /* 0x000fea0003800000 */
        /* <DEDUP_REMOVED lines=8> */
[----:B-1----:R-:W-:Y:S06]  /*0400*/  @!P0 BRA `(.L_x_29) ;  /* 0x00000000000c8947 */ /* 0x002fec0003800000 */
[----:B------:R-:W-:-:S07]  /*0410*/  MOV R14, 0x430 ;  /* 0x00000430000e7802 */ /* 0x000fce0000000f00 */
[----:B0-----:R-:W-:Y:S05]  /*0420*/  CALL.REL.NOINC `($__internal_1_$__cuda_sm3x_div_rn_noftz_f32_slowpath) ;  /* 0x0000000400b47944 */ /* 0x001fea0003c00000 */
[----:B------:R-:W-:-:S07]  /*0430*/  MOV R15, R0 ;  /* 0x00000000000f7202 */ /* 0x000fce0000000f00 */
.L_x_29:
[----:B------:R-:W-:Y:S05]  /*0440*/  BSYNC.RECONVERGENT B1 ;  /* 0x0000000000017941 */ /* 0x000fea0003800200 */
.L_x_28:
[----:B------:R-:W-:Y:S01]  /*0450*/  FMUL R15, R8, R15 ;  /* 0x0000000f080f7220 */ /* 0x000fe20000400000 */
[----:B------:R-:W-:-:S03]  /*0460*/  IMAD.MOV.U32 R17, RZ, RZ, 0x1 ;  /* 0x00000001ff117424 */ /* 0x000fc600078e00ff */
[----:B------:R-:W0:Y:S01]  /*0470*/  F2I.TRUNC.NTZ R13, R15 ;  /* 0x0000000f000d7305 */ /* 0x000e22000020f100 */
[----:B------:R-:W-:-:S04]  /*0480*/  IADD3 R11, PT, PT, R11, 0x1, RZ ;  /* 0x000000010b0b7810 */ /* 0x000fc80007ffe0ff */
[----:B------:R-:W-:Y:S01]  /*0490*/  ISETP.NE.AND P0, PT, R11, RZ, PT ;  /* 0x000000ff0b00720c */ /* 0x000fe20003f05270 */
[----:B------:R-:W-:Y:S02]  /*04a0*/  IMAD.IADD R9, R2, 0x1, R9 ;  /* 0x0000000102097824 */ /* 0x000fe400078e0209 */
[----:B0-----:R-:W-:-:S05]  /*04b0*/  IMAD.WIDE R12, R13, 0x4, R6 ;  /* 0x000000040d0c7825 */ /* 0x001fca00078e0206 */
[----:B------:R2:W-:Y:S05]  /*04c0*/  REDG.E.ADD.STRONG.GPU desc[UR6][R12.64], R17 ;  /* 0x000000110c00798e */ /* 0x0005ea000c12e106 */
[----:B------:R-:W-:Y:S05]  /*04d0*/  @P0 BRA `(.L_x_30) ;  /* 0xfffffffc00980947 */ /* 0x000fea000383ffff */
.L_x_27:
[----:B------:R-:W-:Y:S05]  /*04e0*/  BSYNC B0 ;  /* 0x0000000000007941 */ /* 0x000fea0003800000 */
.L_x_26:
[----:B------:R-:W0:Y:S01]  /*04f0*/  LDC.64 R6, c[0x0][0x390] ;  /* 0x0000e400ff067b82 */ /* 0x000e220000000a00 */
[----:B------:R-:W-:-:S07]  /*0500*/  ISETP.GE.U32.AND P0, PT, R10, 0x3, PT ;  /* 0x000000030a00780c */ /* 0x000fce0003f06070 */
[----:B------:R-:W1:Y:S06]  /*0510*/  LDC.64 R4, c[0x0][0x380] ;  /* 0x0000e000ff047b82 */ /* 0x000e6c0000000a00 */
[----:B------:R-:W-:Y:S05]  /*0520*/  @!P0 EXIT ;  /* 0x000000000000894d */ /* 0x000fea0003800000 */
.L_x_39:
[----:B-1-3--:R-:W-:-:S05]  /*0530*/  IMAD.WIDE R10, R9, 0x4, R4 ;  /* 0x00000004090a7825 */ /* 0x00afca00078e0204 */
[----:B--2---:R-:W2:Y:S01]  /*0540*/  LDG.E R12, desc[UR6][R10.64] ;  /* 0x000000060a0c7981 */ /* 0x004ea2000c1e1900 */
        /* <DEDUP_REMOVED lines=11> */
[----:B------:R-:W-:Y:S02]  /*0600*/  MOV R0, R14 ;  /* 0x0000000e00007202 */ /* 0x000fe40000000f00 */
[----:B------:R-:W-:-:S07]  /*0610*/  MOV R14, 0x630 ;  /* 0x00000630000e7802 */ /* 0x000fce0000000f00 */
[----:B0-----:R-:W-:Y:S05]  /*0620*/  CALL.REL.NOINC `($__internal_1_$__cuda_sm3x_div_rn_noftz_f32_slowpath) ;  /* 0x0000000400347944 */ /* 0x001fea0003c00000 */
[----:B------:R-:W-:-:S07]  /*0630*/  IMAD.MOV.U32 R13, RZ, RZ, R0 ;  /* 0x000000ffff0d7224 */ /* 0x000fce00078e0000 */
.L_x_32:
[----:B------:R-:W-:Y:S05]  /*0640*/  BSYNC.RECONVERGENT B0 ;  /* 0x0000000000007941 */ /* 0x000fea0003800200 */
.L_x_31:
[----:B------:R-:W-:Y:S01]  /*0650*/  FMUL R14, R8, R13 ;  /* 0x0000000d080e7220 */ /* 0x000fe20000400000 */
[----:B------:R-:W-:Y:S02]  /*0660*/  HFMA2 R17, -RZ, RZ, 0, 5.9604644775390625e-08 ;  /* 0x00000001ff117431 */ /* 0x000fe400000001ff */
[----:B------:R-:W-:Y:S01]  /*0670*/  IMAD.WIDE R10, R2, 0x4, R10 ;  /* 0x00000004020a7825 */ /* 0x000fe200078e020a */
[----:B------:R-:W0:Y:S03]  /*0680*/  F2I.TRUNC.NTZ R13, R14 ;  /* 0x0000000e000d7305 */ /* 0x000e26000020f100 */
[----:B0-----:R-:W-:-:S05]  /*0690*/  IMAD.WIDE R12, R13, 0x4, R6 ;  /* 0x000000040d0c7825 */ /* 0x001fca00078e0206 */
[----:B------:R0:W-:Y:S04]  /*06a0*/  REDG.E.ADD.STRONG.GPU desc[UR6][R12.64], R17 ;  /* 0x000000110c00798e */ /* 0x0001e8000c12e106 */
[----:B------:R-:W2:Y:S01]  /*06b0*/  LDG.E R0, desc[UR6][R10.64] ;  /* 0x000000060a007981 */ /* 0x000ea2000c1e1900 */
[----:B------:R-:W1:Y:S01]  /*06c0*/  MUFU.RCP R18, R3 ;  /* 0x0000000300127308 */ /* 0x000e620000001000 */
[----:B------:R-:W-:Y:S01]  /*06d0*/  BSSY.RECONVERGENT B0, `(.L_x_33) ;  /* 0x000000d000007945 */ /* 0x000fe20003800200 */
[----:B-1----:R-:W-:Y:S01]  /*06e0*/  FFMA R15, -R3, R18, 1 ;  /* 0x3f800000030f7423 */ /* 0x002fe20000000112 */
[----:B--2---:R-:W-:-:S03]  /*06f0*/  FADD R16, R0, -UR8 ;  /* 0x8000000800107e21 */ /* 0x004fc60008000000 */
[----:B------:R-:W-:Y:S02]  /*0700*/  FFMA R0, R18, R15, R18 ;  /* 0x0000000f12007223 */ /* 0x000fe40000000012 */
[----:B------:R-:W1:Y:S02]  /*0710*/  FCHK P0, R16, R3 ;  /* 0x0000000310007302 */ /* 0x000e640000000000 */
[----:B------:R-:W-:-:S04]  /*0720*/  FFMA R14, R0, R16, RZ ;  /* 0x00000010000e7223 */ /* 0x000fc800000000ff */
[----:B------:R-:W-:-:S04]  /*0730*/  FFMA R15, -R3, R14, R16 ;  /* 0x0000000e030f7223 */ /* 0x000fc80000000110 */
[----:B------:R-:W-:Y:S01]  /*0740*/  FFMA R15, R0, R15, R14 ;  /* 0x0000000f000f7223 */ /* 0x000fe2000000000e */
[----:B01----:R-:W-:Y:S06]  /*0750*/  @!P0 BRA `(.L_x_34) ;  /* 0x0000000000108947 */ /* 0x003fec0003800000 */
[----:B------:R-:W-:Y:S01]  /*0760*/  IMAD.MOV.U32 R0, RZ, RZ, R16 ;  /* 0x000000ffff007224 */ /* 0x000fe200078e0010 */
[----:B------:R-:W-:-:S07]  /*0770*/  MOV R14, 0x790 ;  /* 0x00000790000e7802 */ /* 0x000fce0000000f00 */
[----:B------:R-:W-:Y:S05]  /*0780*/  CALL.REL.NOINC `($__internal_1_$__cuda_sm3x_div_rn_noftz_f32_slowpath) ;  /* 0x0000000000dc7944 */ /* 0x000fea0003c00000 */
[----:B------:R-:W-:-:S07]  /*0790*/  MOV R15, R0 ;  /* 0x00000000000f7202 */ /* 0x000fce0000000f00 */
.L_x_34:
[----:B------:R-:W-:Y:S05]  /*07a0*/  BSYNC.RECONVERGENT B0 ;  /* 0x0000000000007941 */ /* 0x000fea0003800200 */
.L_x_33:
[----:B------:R-:W-:Y:S01]  /*07b0*/  FMUL R15, R8, R15 ;  /* 0x0000000f080f7220 */ /* 0x000fe20000400000 */
[----:B------:R-:W-:Y:S02]  /*07c0*/  IMAD.MOV.U32 R17, RZ, RZ, 0x1 ;  /* 0x00000001ff117424 */ /* 0x000fe400078e00ff */
        /* <DEDUP_REMOVED lines=15> */
[----:B------:R-:W-:Y:S02]  /*08c0*/  MOV R0, R16 ;  /* 0x0000001000007202 */ /* 0x000fe40000000f00 */
[----:B------:R-:W-:-:S07]  /*08d0*/  MOV R14, 0x8f0 ;  /* 0x000008f0000e7802 */ /* 0x000fce0000000f00 */
[----:B------:R-:W-:Y:S05]  /*08e0*/  CALL.REL.NOINC `($__internal_1_$__cuda_sm3x_div_rn_noftz_f32_slowpath) ;  /* 0x0000000000847944 */ /* 0x000fea0003c00000 */
[----:B------:R-:W-:-:S07]  /*08f0*/  IMAD.MOV.U32 R15, RZ, RZ, R0 ;  /* 0x000000ffff0f7224 */ /* 0x000fce00078e0000 */
.L_x_36:
[----:B------:R-:W-:Y:S05]  /*0900*/  BSYNC.RECONVERGENT B0 ;  /* 0x0000000000007941 */ /* 0x000fea0003800200 */
.L_x_35:
        /* <DEDUP_REMOVED lines=21> */
.L_x_38:
[----:B------:R-:W-:Y:S05]  /*0a60*/  BSYNC.RECONVERGENT B0 ;  /* 0x0000000000007941 */ /* 0x000fea0003800200 */
.L_x_37:
[----:B------:R-:W-:Y:S01]  /*0a70*/  FMUL R15, R8, R15 ;  /* 0x0000000f080f7220 */ /* 0x000fe20000400000 */
[----:B------:R-:W-:-:S03]  /*0a80*/  IMAD.MOV.U32 R13, RZ, RZ, 0x1 ;  /* 0x00000001ff0d7424 */ /* 0x000fc600078e00ff */
[----:B------:R-:W0:Y:S01]  /*0a90*/  F2I.TRUNC.NTZ R11, R15 ;  /* 0x0000000f000b7305 */ /* 0x000e22000020f100 */
[----:B------:R-:W-:-:S04]  /*0aa0*/  LEA R9, R2, R9, 0x2 ;  /* 0x0000000902097211 */ /* 0x000fc800078e10ff */
[----:B------:R-:W-:Y:S01]  /*0ab0*/  ISETP.GE.AND P0, PT, R9, UR9, PT ;  /* 0x0000000909007c0c */ /* 0x000fe2000bf06270 */
[----:B0-----:R-:W-:-:S05]  /*0ac0*/  IMAD.WIDE R10, R11, 0x4, R6 ;  /* 0x000000040b0a7825 */ /* 0x001fca00078e0206 */
[----:B------:R3:W-:Y:S07]  /*0ad0*/  REDG.E.ADD.STRONG.GPU desc[UR6][R10.64], R13 ;  /* 0x0000000d0a00798e */ /* 0x0007ee000c12e106 */
[----:B------:R-:W-:Y:S05]  /*0ae0*/  @!P0 BRA `(.L_x_39) ;  /* 0xfffffff800908947 */ /* 0x000fea000383ffff */
[----:B------:R-:W-:Y:S05]  /*0af0*/  EXIT ;  /* 0x000000000000794d */ /* 0x000fea0003800000 */
        .weak           $__internal_1_$__cuda_sm3x_div_rn_noftz_f32_slowpath
        .type           $__internal_1_$__cuda_sm3x_div_rn_noftz_f32_slowpath,@function
        .size           $__internal_1_$__cuda_sm3x_div_rn_noftz_f32_slowpath,(.L_x_77 - $__internal_1_$__cuda_sm3x_div_rn_noftz_f32_slowpath)
$__internal_1_$__cuda_sm3x_div_rn_noftz_f32_slowpath:
[--C-:B------:R-:W-:Y:S01]  /*0b00*/  SHF.R.U32.HI R13, RZ, 0x17, R3.reuse ;  /* 0x00000017ff0d7819 */ /* 0x100fe20000011603 */
[----:B------:R-:W-:Y:S01]  /*0b10*/  BSSY.RECONVERGENT B2, `(.L_x_40) ;  /* 0x0000063000027945 */ /* 0x000fe20003800200 */
[----:B------:R-:W-:Y:S01]  /*0b20*/  SHF.R.U32.HI R16, RZ, 0x17, R0 ;  /* 0x00000017ff107819 */ /* 0x000fe20000011600 */
[----:B------:R-:W-:Y:S01]  /*0b30*/  IMAD.MOV.U32 R19, RZ, RZ, R3 ;  /* 0x000000ffff137224 */ /* 0x000fe200078e0003 */
[----:B------:R-:W-:Y:S02]  /*0b40*/  LOP3.LUT R13, R13, 0xff, RZ, 0xc0, !PT ;  /* 0x000000ff0d0d7812 */ /* 0x000fe400078ec0ff */
[----:B------:R-:W-:-:S03]  /*0b50*/  LOP3.LUT R16, R16, 0xff, RZ, 0xc0, !PT ;  /* 0x000000ff10107812 */ /* 0x000fc600078ec0ff */
[----:B------:R-:W-:Y:S01]  /*0b60*/  VIADD R17, R13, 0xffffffff ;  /* 0xffffffff0d117836 */ /* 0x000fe20000000000 */
[----:B------:R-:W-:-:S04]  /*0b70*/  IADD3 R15, PT, PT, R16, -0x1, RZ ;  /* 0xffffffff100f7810 */ /* 0x000fc80007ffe0ff */
        /* <DEDUP_REMOVED lines=22> */
[----:B------:R-:W-:Y:S01]  /*0ce0*/  @P0 IMAD.MOV.U32 R12, RZ, RZ, RZ ;  /* 0x000000ffff0c0224 */ /* 0x000fe200078e00ff */
[----:B------:R-:W-:Y:S01]  /*0cf0*/  @!P0 MOV R12, 0xffffffc0 ;  /* 0xffffffc0000c8802 */ /* 0x000fe20000000f00 */
[----:B------:R-:W-:Y:S01]  /*0d00*/  @!P0 FFMA R0, R0, 1.84467440737095516160e+19, RZ ;  /* 0x5f80000000008823 */ /* 0x000fe200000000ff */
[----:B------:R-:W-:-:S03]  /*0d10*/  @!P1 FFMA R19, R3, 1.84467440737095516160e+19, RZ ;  /* 0x5f80000003139823 */ /* 0x000fc600000000ff */
[----:B------:R-:W-:-:S07]  /*0d20*/  @!P1 VIADD R12, R12, 0x40 ;  /* 0x000000400c0c9836 */ /* 0x000fce0000000000 */
.L_x_41:
[----:B------:R-:W-:Y:S01]  /*0d30*/  LEA R18, R13, 0xc0800000, 0x17 ;  /* 0xc08000000d127811 */ /* 0x000fe200078eb8ff */
[----:B------:R-:W-:Y:S01]  /*0d40*/  VIADD R16, R16, 0xffffff81 ;  /* 0xffffff8110107836 */ /* 0x000fe20000000000 */
[----:B------:R-:W-:Y:S02]  /*0d50*/  BSSY.RECONVERGENT B3, `(.L_x_46) ;  /* 0x0000035000037945 */ /* 0x000fe40003800200 */
[----:B------:R-:W-:Y:S01]  /*0d60*/  IADD3 R19, PT, PT, -R18, R19, RZ ;  /* 0x0000001312137210 */ /* 0x000fe20007ffe1ff */
[C---:B------:R-:W-:Y:S01]  /*0d70*/  IMAD R0, R16.reuse, -0x800000, R0 ;  /* 0xff80000010007824 */ /* 0x040fe200078e0200 */
[----:B------:R-:W-:Y:S02]  /*0d80*/  IADD3 R13, PT, PT, R16, 0x7f, -R13 ;  /* 0x0000007f100d7810 */ /* 0x000fe40007ffe80d */
[----:B------:R-:W0:Y:S01]  /*0d90*/  MUFU.RCP R18, R19 ;  /* 0x0000001300127308 */ /* 0x000e220000001000 */
[----:B------:R-:W-:Y:S01]  /*0da0*/  FADD.FTZ R17, -R19, -RZ ;  /* 0x800000ff13117221 */ /* 0x000fe20000010100 */
[----:B------:R-:W-:-:S03]  /*0db0*/  IADD3 R13, PT, PT, R13, R12, RZ ;  /* 0x0000000c0d0d7210 */ /* 0x000fc60007ffe0ff */
[----:B0-----:R-:W-:-:S04]  /*0dc0*/  FFMA R15, R18, R17, 1 ;  /* 0x3f800000120f7423 */ /* 0x001fc80000000011 */
[----:B------:R-:W-:-:S04]  /*0dd0*/  FFMA R15, R18, R15, R18 ;  /* 0x0000000f120f7223 */ /* 0x000fc80000000012 */
[----:B------:R-:W-:-:S04]  /*0de0*/  FFMA R18, R0, R15, RZ ;  /* 0x0000000f00127223 */ /* 0x000fc800000000ff */
[----:B------:R-:W-:-:S04]  /*0df0*/  FFMA R20, R17, R18, R0 ;  /* 0x0000001211147223 */ /* 0x000fc80000000000 */
[----:B------:R-:W-:-:S04]  /*0e00*/  FFMA R18, R15, R20, R18 ;  /* 0x000000140f127223 */ /* 0x000fc80000000012 */
[----:B------:R-:W-:-:S04]  /*0e10*/  FFMA R17, R17, R18, R0 ;  /* 0x0000001211117223 */ /* 0x000fc80000000000 */
[----:B------:R-:W-:-:S05]  /*0e20*/  FFMA R0, R15, R17, R18 ;  /* 0x000000110f007223 */ /* 0x000fca0000000012 */
[----:B------:R-:W-:-:S04]  /*0e30*/  SHF.R.U32.HI R16, RZ, 0x17, R0 ;  /* 0x00000017ff107819 */ /* 0x000fc80000011600 */
[----:B------:R-:W-:-:S05]  /*0e40*/  LOP3.LUT R12, R16, 0xff, RZ, 0xc0, !PT ;  /* 0x000000ff100c7812 */ /* 0x000fca00078ec0ff */
[----:B------:R-:W-:-:S05]  /*0e50*/  IMAD.IADD R12, R12, 0x1, R13 ;  /* 0x000000010c0c7824 */ /* 0x000fca00078e020d */
[----:B------:R-:W-:-:S04]  /*0e60*/  IADD3 R16, PT, PT, R12, -0x1, RZ ;  /* 0xffffffff0c107810 */ /* 0x000fc80007ffe0ff */
        /* <DEDUP_REMOVED lines=12> */
[C---:B------:R-:W-:Y:S01]  /*0f30*/  VIADD R15, R12.reuse, 0x20 ;  /* 0x000000200c0f7836 */ /* 0x040fe20000000000 */
[----:B------:R-:W-:Y:S02]  /*0f40*/  ISETP.NE.AND P2, PT, R12, RZ, PT ;  /* 0x000000ff0c00720c */ /* 0x000fe40003f45270 */
[----:B------:R-:W-:Y:S02]  /*0f50*/  LOP3.LUT R16, R16, 0x7fffff, RZ, 0xc0, !PT ;  /* 0x007fffff10107812 */ /* 0x000fe400078ec0ff */
[----:B------:R-:W-:Y:S02]  /*0f60*/  ISETP.NE.AND P1, PT, R12, RZ, PT ;  /* 0x000000ff0c00720c */ /* 0x000fe40003f25270 */
[----:B------:R-:W-:-:S02]  /*0f70*/  LOP3.LUT R16, R16, 0x800000, RZ, 0xfc, !PT ;  /* 0x0080000010107812 */ /* 0x000fc400078efcff */
        /* <DEDUP_REMOVED lines=14> */
.L_x_48:
[----:B------:R-:W-:-:S04]  /*1060*/  LOP3.LUT R0, R0, 0x80000000, RZ, 0xc0, !PT ;  /* 0x8000000000007812 */ /* 0x000fc800078ec0ff */
[----:B------:R-:W-:Y:S01]  /*1070*/  LOP3.LUT R0, R0, 0x7f800000, RZ, 0xfc, !PT ;  /* 0x7f80000000007812 */ /* 0x000fe200078efcff */
[----:B------:R-:W-:Y:S06]  /*1080*/  BRA `(.L_x_49) ;  /* 0x0000000000047947 */ /* 0x000fec0003800000 */
.L_x_47:
[----:B------:R-:W-:-:S07]  /*1090*/  LEA R0, R13, R0, 0x17 ;  /* 0x000000000d007211 */ /* 0x000fce00078eb8ff */
.L_x_49:
[----:B------:R-:W-:Y:S05]  /*10a0*/  BSYNC.RECONVERGENT B3 ;  /* 0x0000000000037941 */ /* 0x000fea0003800200 */
.L_x_46:
[----:B------:R-:W-:Y:S05]  /*10b0*/  BRA `(.L_x_50) ;  /* 0x0000000000207947 */ /* 0x000fea0003800000 */
.L_x_45:
[----:B------:R-:W-:-:S04]  /*10c0*/  LOP3.LUT R0, R19, 0x80000000, R0, 0x48, !PT ;  /* 0x8000000013007812 */ /* 0x000fc800078e4800 */
[----:B------:R-:W-:Y:S01]  /*10d0*/  LOP3.LUT R0, R0, 0x7f800000, RZ, 0xfc, !PT ;  /* 0x7f80000000007812 */ /* 0x000fe200078efcff */
[----:B------:R-:W-:Y:S06]  /*10e0*/  BRA `(.L_x_50) ;  /* 0x0000000000147947 */ /* 0x000fec0003800000 */
.L_x_44:
[----:B------:R-:W-:Y:S01]  /*10f0*/  LOP3.LUT R0, R19, 0x80000000, R0, 0x48, !PT ;  /* 0x8000000013007812 */ /* 0x000fe200078e4800 */
[----:B------:R-:W-:Y:S06]  /*1100*/  BRA `(.L_x_50) ;  /* 0x00000000000c7947 */ /* 0x000fec0003800000 */
.L_x_43:
[----:B------:R-:W0:Y:S01]  /*1110*/  MUFU.RSQ R0, -QNAN ;  /* 0xffc0000000007908 */ /* 0x000e220000001400 */
[----:B------:R-:W-:Y:S05]  /*1120*/  BRA `(.L_x_50) ;  /* 0x0000000000047947 */ /* 0x000fea0003800000 */
.L_x_42:
[----:B------:R-:W-:-:S07]  /*1130*/  FADD.FTZ R0, R0, R3 ;  /* 0x0000000300007221 */ /* 0x000fce0000010000 */
.L_x_50:
[----:B------:R-:W-:Y:S05]  /*1140*/  BSYNC.RECONVERGENT B2 ;  /* 0x0000000000027941 */ /* 0x000fea0003800200 */
.L_x_40:
[----:B------:R-:W-:-:S04]  /*1150*/  IMAD.MOV.U32 R15, RZ, RZ, 0x0 ;  /* 0x00000000ff0f7424 */ /* 0x000fc800078e00ff */
[----:B0-----:R-:W-:Y:S05]  /*1160*/  RET.REL.NODEC R14 `(_Z32gpuHistogramCalculateSplitsSizesPfiPiffi) ;  /* 0xffffffec0ea47950 */ /* 0x001fea0003c3ffff */
.L_x_51:
        /* <DEDUP_REMOVED lines=9> */
.L_x_77:


//--------------------- .text._Z14scanDistributePiS_ --------------------------
	.section	.text._Z14scanDistributePiS_,"ax",@progbits
	.align	128
        .global         _Z14scanDistributePiS_
        .type           _Z14scanDistributePiS_,@function
        .size           _Z14scanDistributePiS_,(.L_x_80 - _Z14scanDistributePiS_)
        .other          _Z14scanDistributePiS_,@"STO_CUDA_ENTRY STV_DEFAULT"
_Z14scanDistributePiS_:
.text._Z14scanDistributePiS_:
[----:B------:R-:W-:Y:S01]  /*0000*/  LDC R1, c[0x0][0x37c] ;  /* 0x0000df00ff017b82 */ /* 0x000fe20000000800 */
[----:B------:R-:W0:Y:S07]  /*0010*/  S2R R7, SR_TID.X ;  /* 0x0000000000077919 */ /* 0x000e2e0000002100 */
[----:B------:R-:W1:Y:S01]  /*0020*/  LDC.64 R2, c[0x0][0x388] ;  /* 0x0000e200ff027b82 */ /* 0x000e620000000a00 */
[----:B------:R-:W2:Y:S01]  /*0030*/  LDCU.64 UR4, c[0x0][0x358] ;  /* 0x00006b00ff0477ac */ /* 0x000ea20008000a00 */
[----:B------:R-:W0:Y:S06]  /*0040*/  S2R R0, SR_CTAID.X ;  /* 0x0000000000007919 */ /* 0x000e2c0000002500 */
[----:B------:R-:W3:Y:S01]  /*0050*/  LDC.64 R4, c[0x0][0x380] ;  /* 0x0000e000ff047b82 */ /* 0x000ee20000000a00 */
[C---:B0-----:R-:W-:Y:S01]  /*0060*/  LEA R7, R0.reuse, R7, 0x6 ;  /* 0x0000000700077211 */ /* 0x041fe200078e30ff */
[----:B-1----:R-:W-:-:S04]  /*0070*/  IMAD.WIDE.U32 R2, R0, 0x4, R2 ;  /* 0x0000000400027825 */ /* 0x002fc800078e0002 */
[----:B---3--:R-:W-:Y:S02]  /*0080*/  IMAD.WIDE R4, R7, 0x4, R4 ;  /* 0x0000000407047825 */ /* 0x008fe400078e0204 */
[----:B--2---:R-:W2:Y:S04]  /*0090*/  LDG.E R2, desc[UR4][R2.64] ;  /* 0x0000000402027981 */ /* 0x004ea8000c1e1900 */
[----:B------:R-:W2:Y:S02]  /*00a0*/  LDG.E R7, desc[UR4][R4.64] ;  /* 0x0000000404077981 */ /* 0x000ea4000c1e1900 */
[----:B--2---:R-:W-:-:S05]  /*00b0*/  IADD3 R7, PT, PT, R2, R7, RZ ;  /* 0x0000000702077210 */ /* 0x004fca0007ffe0ff */
[----:B------:R-:W-:Y:S01]  /*00c0*/  STG.E desc[UR4][R4.64], R7 ;  /* 0x0000000704007986 */ /* 0x000fe2000c101904 */
[----:B------:R-:W-:Y:S05]  /*00d0*/  EXIT ;  /* 0x000000000000794d */ /* 0x000fea0003800000 */
.L_x_52:
        /* <DEDUP_REMOVED lines=10> */
.L_x_80:


//--------------------- .text._Z5scan3PiiS_S_     --------------------------
	.section	.text._Z5scan3PiiS_S_,"ax",@progbits
	.align	128
        .global         _Z5scan3PiiS_S_
        .type           _Z5scan3PiiS_S_,@function
        .size           _Z5scan3PiiS_S_,(.L_x_81 - _Z5scan3PiiS_S_)
        .other          _Z5scan3PiiS_S_,@"STO_CUDA_ENTRY STV_DEFAULT"
_Z5scan3PiiS_S_:
.text._Z5scan3PiiS_S_:
[----:B------:R-:W-:Y:S01]  /*0000*/  LDC R1, c[0x0][0x37c] ;  /* 0x0000df00ff017b82 */ /* 0x000fe20000000800 */
[----:B------:R-:W0:Y:S07]  /*0010*/  S2R R5, SR_TID.X ;  /* 0x0000000000057919 */ /* 0x000e2e0000002100 */
[----:B------:R-:W1:Y:S01]  /*0020*/  LDC R12, c[0x0][0x388] ;  /* 0x0000e200ff0c7b82 */ /* 0x000e620000000800 */
[----:B------:R-:W2:Y:S01]  /*0030*/  LDCU.64 UR8, c[0x0][0x358] ;  /* 0x00006b00ff0877ac */ /* 0x000ea20008000a00 */
[----:B------:R-:W0:Y:S06]  /*0040*/  S2R R2, SR_CTAID.X ;  /* 0x0000000000027919 */ /* 0x000e2c0000002500 */
[----:B------:R-:W3:Y:S01]  /*0050*/  LDC.64 R10, c[0x0][0x380] ;  /* 0x0000e000ff0a7b82 */ /* 0x000ee20000000a00 */
[----:B-1----:R-:W-:-:S04]  /*0060*/  LEA.HI R0, R12, R12, RZ, 0x1 ;  /* 0x0000000c0c007211 */ /* 0x002fc800078f08ff */
[----:B------:R-:W-:Y:S01]  /*0070*/  SHF.R.S32.HI R0, RZ, 0x1, R0 ;  /* 0x00000001ff007819 */ /* 0x000fe20000011400 */
[----:B0-----:R-:W-:-:S04]  /*0080*/  IMAD R3, R2, 0x40, R5 ;  /* 0x0000004002037824 */ /* 0x001fc800078e0205 */
[----:B------:R-:W-:Y:S02]  /*0090*/  IMAD.IADD R7, R0, 0x1, R3 ;  /* 0x0000000100077824 */ /* 0x000fe400078e0203 */
[----:B---3--:R-:W-:-:S04]  /*00a0*/  IMAD.WIDE.U32 R8, R3, 0x4, R10 ;  /* 0x0000000403087825 */ /* 0x008fc800078e000a */
[----:B------:R-:W-:Y:S02]  /*00b0*/  IMAD.WIDE.U32 R10, R7, 0x4, R10 ;  /* 0x00000004070a7825 */ /* 0x000fe400078e000a */
[----:B--2---:R-:W2:Y:S04]  /*00c0*/  LDG.E R9, desc[UR8][R8.64] ;  /* 0x0000000808097981 */ /* 0x004ea8000c1e1900 */
[----:B------:R-:W3:Y:S01]  /*00d0*/  LDG.E R11, desc[UR8][R10.64] ;  /* 0x000000080a0b7981 */ /* 0x000ee2000c1e1900 */
[----:B------:R-:W0:Y:S01]  /*00e0*/  S2UR UR5, SR_CgaCtaId ;  /* 0x00000000000579c3 */ /* 0x000e220000008800 */
[----:B------:R-:W-:Y:S01]  /*00f0*/  UMOV UR4, 0x400 ;  /* 0x0000040000047882 */ /* 0x000fe20000000000 */
[----:B------:R-:W-:Y:S01]  /*0100*/  IMAD.IADD R4, R0, 0x1, R5 ;  /* 0x0000000100047824 */ /* 0x000fe200078e0205 */
[----:B------:R-:W-:Y:S01]  /*0110*/  LEA.HI R6, R5, R5, RZ, 0x1b ;  /* 0x0000000505067211 */ /* 0x000fe200078fd8ff */
[----:B------:R-:W-:-:S03]  /*0120*/  UMOV UR7, 0x1 ;  /* 0x0000000100077882 */ /* 0x000fc60000000000 */
[----:B------:R-:W-:Y:S01]  /*0130*/  LEA.HI.SX32 R7, R4, R4, 0x1b ;  /* 0x0000000404077211 */ /* 0x000fe200078fdaff */
[----:B0-----:R-:W-:-:S06]  /*0140*/  ULEA UR4, UR5, UR4, 0x18 ;  /* 0x0000000405047291 */ /* 0x001fcc000f8ec0ff */
[----:B------:R-:W-:Y:S02]  /*0150*/  LEA R4, R6, UR4, 0x2 ;  /* 0x0000000406047c11 */ /* 0x000fe4000f8e10ff */
[----:B------:R-:W-:Y:S02]  /*0160*/  LEA R6, R7, UR4, 0x2 ;  /* 0x0000000407067c11 */ /* 0x000fe4000f8e10ff */
[----:B------:R-:W-:-:S04]  /*0170*/  SHF.R.S32.HI R7, RZ, 0x1, R12 ;  /* 0x00000001ff077819 */ /* 0x000fc8000001140c */
[----:B------:R-:W-:Y:S01]  /*0180*/  ISETP.GE.AND P0, PT, R7, 0x1, PT ;  /* 0x000000010700780c */ /* 0x000fe20003f06270 */
[----:B--2---:R0:W-:Y:S04]  /*0190*/  STS [R4], R9 ;  /* 0x0000000904007388 */ /* 0x0041e80000000800 */
[----:B---3--:R0:W-:Y:S08]  /*01a0*/  STS [R6], R11 ;  /* 0x0000000b06007388 */ /* 0x0081f00000000800 */
[----:B------:R-:W-:Y:S05]  /*01b0*/  @!P0 BRA `(.L_x_53) ;  /* 0x00000000005c8947 */ /* 0x000fea0003800000 */
[----:B------:R-:W-:Y:S01]  /*01c0*/  LEA R12, R5, 0x1, 0x1 ;  /* 0x00000001050c7811 */ /* 0x000fe200078e08ff */
[----:B------:R-:W-:-:S06]  /*01d0*/  UMOV UR7, 0x1 ;  /* 0x0000000100077882 */ /* 0x000fcc0000000000 */
.L_x_56:
[----:B------:R-:W-:Y:S01]  /*01e0*/  BAR.SYNC.DEFER_BLOCKING 0x0 ;  /* 0x0000000000007b1d */ /* 0x000fe20000010000 */
[----:B------:R-:W-:Y:S02]  /*01f0*/  ISETP.GE.AND P0, PT, R5, R7, PT ;  /* 0x000000070500720c */ /* 0x000fe40003f06270 */
[----:B------:R-:W-:-:S03]  /*0200*/  ISETP.GT.U32.AND P1, PT, R7, 0x1, PT ;  /* 0x000000010700780c */ /* 0x000fc60003f24070 */
[----:B------:R-:W-:Y:S08]  /*0210*/  BSSY.RECONVERGENT B0, `(.L_x_54) ;  /* 0x000000e000007945 */ /* 0x000ff00003800200 */
[----:B-1----:R-:W-:Y:S05]  /*0220*/  @P0 BRA `(.L_x_55) ;  /* 0x0000000000300947 */ /* 0x002fea0003800000 */
[----:B------:R-:W-:-:S04]  /*0230*/  IMAD R8, R12, UR7, RZ ;  /* 0x000000070c087c24 */ /* 0x000fc8000f8e02ff */
[C---:B0-----:R-:W-:Y:S02]  /*0240*/  VIADD R9, R8.reuse, 0xffffffff ;  /* 0xffffffff08097836 */ /* 0x041fe40000000000 */
[----:B------:R-:W-:Y:S02]  /*0250*/  VIADD R10, R8, UR7 ;  /* 0x00000007080a7c36 */ /* 0x000fe40008000000 */
[C---:B------:R-:W-:Y:S01]  /*0260*/  VIADD R11, R9.reuse, UR7 ;  /* 0x00000007090b7c36 */ /* 0x040fe20008000000 */
[----:B------:R-:W-:-:S04]  /*0270*/  LEA.HI.SX32 R8, R9, R8, 0x1b ;  /* 0x0000000809087211 */ /* 0x000fc800078fdaff */
[----:B------:R-:W-:Y:S02]  /*0280*/  LEA.HI.SX32 R10, R11, R10, 0x1b ;  /* 0x0000000a0b0a7211 */ /* 0x000fe400078fdaff */
[----:B------:R-:W-:Y:S02]  /*0290*/  LEA R8, R8, UR4, 0x2 ;  /* 0x0000000408087c11 */ /* 0x000fe4000f8e10ff */
[----:B------:R-:W-:-:S04]  /*02a0*/  LEA R10, R10, UR4, 0x2 ;  /* 0x000000040a0a7c11 */ /* 0x000fc8000f8e10ff */
[----:B------:R-:W-:Y:S04]  /*02b0*/  LDS R8, [R8+-0x4] ;  /* 0xfffffc0008087984 */ /* 0x000fe80000000800 */
[----:B------:R-:W0:Y:S02]  /*02c0*/  LDS R9, [R10+-0x4] ;  /* 0xfffffc000a097984 */ /* 0x000e240000000800 */
[----:B0-----:R-:W-:-:S05]  /*02d0*/  IMAD.IADD R9, R8, 0x1, R9 ;  /* 0x0000000108097824 */ /* 0x001fca00078e0209 */
[----:B------:R1:W-:Y:S02]  /*02e0*/  STS [R10+-0x4], R9 ;  /* 0xfffffc090a007388 */ /* 0x0003e40000000800 */
.L_x_55:
[----:B------:R-:W-:Y:S05]  /*02f0*/  BSYNC.RECONVERGENT B0 ;  /* 0x0000000000007941 */ /* 0x000fea0003800200 */
.L_x_54:
[----:B------:R-:W-:Y:S01]  /*0300*/  USHF.L.U32 UR7, UR7, 0x1, URZ ;  /* 0x0000000107077899 */ /* 0x000fe200080006ff */
[----:B------:R-:W-:Y:S01]  /*0310*/  SHF.R.U32.HI R7, RZ, 0x1, R7 ;  /* 0x00000001ff077819 */ /* 0x000fe20000011607 */
[----:B------:R-:W-:Y:S10]  /*0320*/  @P1 BRA `(.L_x_56) ;  /* 0xfffffffc00ac1947 */ /* 0x000ff4000383ffff */
.L_x_53:
[----:B------:R-:W-:Y:S01]  /*0330*/  ISETP.NE.AND P0, PT, R5, RZ, PT ;  /* 0x000000ff0500720c */ /* 0x000fe20003f05270 */
[----:B------:R-:W-:-:S12]  /*0340*/  BSSY.RECONVERGENT B0, `(.L_x_57) ;  /* 0x000000b000007945 */ /* 0x000fd80003800200 */
[----:B------:R-:W-:Y:S05]  /*0350*/  @P0 BRA `(.L_x_58) ;  /* 0x0000000000240947 */ /* 0x000fea0003800000 */
[----:B------:R-:W2:Y:S01]  /*0360*/  LDCU UR6, c[0x0][0x388] ;  /* 0x00007100ff0677ac */ /* 0x000ea20008000800 */
[----:B01----:R-:W0:Y:S01]  /*0370*/  LDC.64 R8, c[0x0][0x390] ;  /* 0x0000e400ff087b82 */ /* 0x003e220000000a00 */
[----:B--2---:R-:W-:-:S04]  /*0380*/  UIADD3 UR5, UPT, UPT, UR6, -0x1, URZ ;  /* 0xffffffff06057890 */ /* 0x004fc8000fffe0ff */
[----:B------:R-:W-:Y:S01]  /*0390*/  ULEA.HI.SX32 UR5, UR5, UR6, 0x1b ;  /* 0x0000000605057291 */ /* 0x000fe2000f8fdaff */
[----:B0-----:R-:W-:-:S03]  /*03a0*/  IMAD.WIDE.U32 R8, R2, 0x4, R8 ;  /* 0x0000000402087825 */ /* 0x001fc600078e0008 */
[----:B------:R-:W-:-:S09]  /*03b0*/  ULEA UR5, UR5, UR4, 0x2 ;  /* 0x0000000405057291 */ /* 0x000fd2000f8e10ff */
[----:B------:R-:W0:Y:S04]  /*03c0*/  LDS R7, [UR5+-0x4] ;  /* 0xfffffc05ff077984 */ /* 0x000e280008000800 */
[----:B------:R-:W-:Y:S04]  /*03d0*/  STS [UR5+-0x4], RZ ;  /* 0xfffffcffff007988 */ /* 0x000fe80008000805 */
[----:B0-----:R2:W-:Y:S02]  /*03e0*/  STG.E desc[UR8][R8.64], R7 ;  /* 0x0000000708007986 */ /* 0x0015e4000c101908 */
.L_x_58:
[----:B------:R-:W-:Y:S05]  /*03f0*/  BSYNC.RECONVERGENT B0 ;  /* 0x0000000000007941 */ /* 0x000fea0003800200 */
.L_x_57:
[----:B------:R-:W3:Y:S02]  /*0400*/  LDCU UR5, c[0x0][0x388] ;  /* 0x00007100ff0577ac */ /* 0x000ee40008000800 */
[----:B---3--:R-:W-:-:S09]  /*0410*/  UISETP.GE.AND UP0, UPT, UR5, 0x2, UPT ;  /* 0x000000020500788c */ /* 0x008fd2000bf06270 */
[----:B------:R-:W-:Y:S05]  /*0420*/  BRA.U !UP0, `(.L_x_59) ;  /* 0x0000000108647547 */ /* 0x000fea000b800000 */
[----:B-1----:R-:W-:Y:S01]  /*0430*/  LEA R10, R5, 0x1, 0x1 ;  /* 0x00000001050a7811 */ /* 0x002fe200078e08ff */
[----:B------:R-:W1:Y:S01]  /*0440*/  LDCU UR6, c[0x0][0x388] ;  /* 0x00007100ff0677ac */ /* 0x000e620008000800 */
[----:B------:R-:W-:-:S05]  /*0450*/  UMOV UR5, 0x1 ;  /* 0x0000000100057882 */ /* 0x000fca0000000000 */
.L_x_62:
[----:B------:R-:W-:Y:S01]  /*0460*/  BAR.SYNC.DEFER_BLOCKING 0x0 ;  /* 0x0000000000007b1d */ /* 0x000fe20000010000 */
[----:B------:R-:W-:Y:S01]  /*0470*/  ISETP.GE.AND P0, PT, R5, UR5, PT ;  /* 0x0000000505007c0c */ /* 0x000fe2000bf06270 */
[----:B------:R-:W-:Y:S02]  /*0480*/  USHF.L.U32 UR5, UR5, 0x1, URZ ;  /* 0x0000000105057899 */ /* 0x000fe400080006ff */
[----:B------:R-:W-:Y:S02]  /*0490*/  USHF.R.S32.HI UR7, URZ, 0x1, UR7 ;  /* 0x00000001ff077899 */ /* 0x000fe40008011407 */
[----:B------:R-:W-:Y:S08]  /*04a0*/  BSSY.RECONVERGENT B0, `(.L_x_60) ;  /* 0x000000f000007945 */ /* 0x000ff00003800200 */
[----:B---3--:R-:W-:Y:S05]  /*04b0*/  @P0 BRA `(.L_x_61) ;  /* 0x0000000000340947 */ /* 0x008fea0003800000 */
[----:B------:R-:W-:-:S04]  /*04c0*/  IMAD R2, R10, UR7, RZ ;  /* 0x000000070a027c24 */ /* 0x000fc8000f8e02ff */
[C---:B--2---:R-:W-:Y:S02]  /*04d0*/  VIADD R7, R2.reuse, 0xffffffff ;  /* 0xffffffff02077836 */ /* 0x044fe40000000000 */
[----:B------:R-:W-:Y:S02]  /*04e0*/  VIADD R8, R2, UR7 ;  /* 0x0000000702087c36 */ /* 0x000fe40008000000 */
[C---:B0-----:R-:W-:Y:S01]  /*04f0*/  VIADD R9, R7.reuse, UR7 ;  /* 0x0000000707097c36 */ /* 0x041fe20008000000 */
[----:B------:R-:W-:-:S04]  /*0500*/  LEA.HI.SX32 R2, R7, R2, 0x1b ;  /* 0x0000000207027211 */ /* 0x000fc800078fdaff */
[----:B------:R-:W-:Y:S02]  /*0510*/  LEA.HI.SX32 R8, R9, R8, 0x1b ;  /* 0x0000000809087211 */ /* 0x000fe400078fdaff */
[----:B------:R-:W-:Y:S02]  /*0520*/  LEA R2, R2, UR4, 0x2 ;  /* 0x0000000402027c11 */ /* 0x000fe4000f8e10ff */
[----:B------:R-:W-:-:S03]  /*0530*/  LEA R8, R8, UR4, 0x2 ;  /* 0x0000000408087c11 */ /* 0x000fc6000f8e10ff */
[----:B------:R-:W-:Y:S04]  /*0540*/  LDS R7, [R2+-0x4] ;  /* 0xfffffc0002077984 */ /* 0x000fe80000000800 */
[----:B------:R-:W0:Y:S02]  /*0550*/  LDS R9, [R8+-0x4] ;  /* 0xfffffc0008097984 */ /* 0x000e240000000800 */
[----:B0-----:R-:W-:Y:S02]  /*0560*/  IMAD.IADD R7, R7, 0x1, R9 ;  /* 0x0000000107077824 */ /* 0x001fe400078e0209 */
[----:B------:R3:W-:Y:S04]  /*0570*/  STS [R2+-0x4], R9 ;  /* 0xfffffc0902007388 */ /* 0x0007e80000000800 */
[----:B------:R3:W-:Y:S02]  /*0580*/  STS [R8+-0x4], R7 ;  /* 0xfffffc0708007388 */ /* 0x0007e40000000800 */
.L_x_61:
[----:B-1----:R-:W-:Y:S05]  /*0590*/  BSYNC.RECONVERGENT B0 ;  /* 0x0000000000007941 */ /* 0x002fea0003800200 */
.L_x_60:
[----:B------:R-:W-:-:S09]  /*05a0*/  UISETP.GE.AND UP0, UPT, UR5, UR6, UPT ;  /* 0x000000060500728c */ /* 0x000fd2000bf06270 */
[----:B------:R-:W-:Y:S05]  /*05b0*/  BRA.U !UP0, `(.L_x_62) ;  /* 0xfffffffd08a87547 */ /* 0x000fea000b83ffff */
.L_x_59:
[----:B------:R-:W-:Y:S08]  /*05c0*/  BAR.SYNC.DEFER_BLOCKING 0x0 ;  /* 0x0000000000007b1d */ /* 0x000ff00000010000 */
[----:B0123--:R-:W0:Y:S01]  /*05d0*/  LDC.64 R8, c[0x0][0x398] ;  /* 0x0000e600ff087b82 */ /* 0x00fe220000000a00 */
[----:B------:R-:W1:Y:S04]  /*05e0*/  LDS R5, [R4] ;  /* 0x0000000004057984 */ /* 0x000e680000000800 */
[----:B------:R-:W2:Y:S01]  /*05f0*/  LDS R7, [R6] ;  /* 0x0000000006077984 */ /* 0x000ea20000000800 */
[----:B0-----:R-:W-:-:S04]  /*0600*/  IMAD.WIDE R2, R3, 0x4, R8 ;  /* 0x0000000403027825 */ /* 0x001fc800078e0208 */
[----:B------:R-:W-:Y:S01]  /*0610*/  IMAD.WIDE R8, R0, 0x4, R2 ;  /* 0x0000000400087825 */ /* 0x000fe200078e0202 */
[----:B-1----:R-:W-:Y:S04]  /*0620*/  STG.E desc[UR8][R2.64], R5 ;  /* 0x0000000502007986 */ /* 0x002fe8000c101908 */
[----:B--2---:R-:W-:Y:S01]  /*0630*/  STG.E desc[UR8][R8.64], R7 ;  /* 0x0000000708007986 */ /* 0x004fe2000c101908 */
[----:B------:R-:W-:Y:S05]  /*0640*/  EXIT ;  /* 0x000000000000794d */ /* 0x000fea0003800000 */
.L_x_63:
        /* <DEDUP_REMOVED lines=11> */
.L_x_81:


//--------------------- .text._Z17gpuReduceMinFloatPfiS_ --------------------------
	.section	.text._Z17gpuReduceMinFloatPfiS_,"ax",@progbits
	.align	128
        .global         _Z17gpuReduceMinFloatPfiS_
        .type           _Z17gpuReduceMinFloatPfiS_,@function
        .size           _Z17gpuReduceMinFloatPfiS_,(.L_x_82 - _Z17gpuReduceMinFloatPfiS_)
        .other          _Z17gpuReduceMinFloatPfiS_,@"STO_CUDA_ENTRY STV_DEFAULT"
_Z17gpuReduceMinFloatPfiS_:
.text._Z17gpuReduceMinFloatPfiS_:
[----:B------:R-:W-:Y:S01]  /*0000*/  LDC R1, c[0x0][0x37c] ;  /* 0x0000df00ff017b82 */ /* 0x000fe20000000800 */
[----:B------:R-:W0:Y:S01]  /*0010*/  S2R R0, SR_CTAID.X ;  /* 0x0000000000007919 */ /* 0x000e220000002500 */
[----:B------:R-:W1:Y:S01]  /*0020*/  LDCU UR4, c[0x0][0x360] ;  /* 0x00006c00ff0477ac */ /* 0x000e620008000800 */
[----:B------:R-:W-:Y:S01]  /*0030*/  BSSY.RECONVERGENT B0, `(.L_x_64) ;  /* 0x0000018000007945 */ /* 0x000fe20003800200 */
[----:B------:R-:W2:Y:S01]  /*0040*/  S2R R11, SR_TID.X ;  /* 0x00000000000b7919 */ /* 0x000ea20000002100 */
[----:B------:R-:W3:Y:S01]  /*0050*/  LDCU UR5, c[0x0][0x388] ;  /* 0x00007100ff0577ac */ /* 0x000ee20008000800 */
[----:B------:R-:W4:Y:S01]  /*0060*/  LDCU.64 UR6, c[0x0][0x358] ;  /* 0x00006b00ff0677ac */ /* 0x000f220008000a00 */
[----:B-1----:R-:W-:Y:S02]  /*0070*/  IMAD.U32 R6, RZ, RZ, UR4 ;  /* 0x00000004ff067e24 */ /* 0x002fe4000f8e00ff */
[----:B0-----:R-:W-:-:S04]  /*0080*/  IMAD R2, R0, UR4, RZ ;  /* 0x0000000400027c24 */ /* 0x001fc8000f8e02ff */
[----:B--2---:R-:W-:-:S04]  /*0090*/  IMAD R7, R2, 0x2, R11 ;  /* 0x0000000202077824 */ /* 0x004fc800078e020b */
[----:B------:R-:W-:-:S05]  /*00a0*/  VIADD R9, R7, UR4 ;  /* 0x0000000407097c36 */ /* 0x000fca0008000000 */
[----:B---3--:R-:W-:-:S13]  /*00b0*/  ISETP.GE.U32.AND P0, PT, R9, UR5, PT ;  /* 0x0000000509007c0c */ /* 0x008fda000bf06070 */
[----:B----4-:R-:W-:Y:S05]  /*00c0*/  @P0 BRA `(.L_x_65) ;  /* 0x0000000000200947 */ /* 0x010fea0003800000 */
[----:B------:R-:W0:Y:S02]  /*00d0*/  LDC.64 R4, c[0x0][0x380] ;  /* 0x0000e000ff047b82 */ /* 0x000e240000000a00 */
[----:B0-----:R-:W-:-:S04]  /*00e0*/  IMAD.WIDE R2, R7, 0x4, R4 ;  /* 0x0000000407027825 */ /* 0x001fc800078e0204 */
[----:B------:R-:W-:Y:S02]  /*00f0*/  IMAD.WIDE.U32 R4, R9, 0x4, R4 ;  /* 0x0000000409047825 */ /* 0x000fe400078e0004 */
[----:B------:R-:W2:Y:S04]  /*0100*/  LDG.E R2, desc[UR6][R2.64] ;  /* 0x0000000602027981 */ /* 0x000ea8000c1e1900 */
[----:B------:R-:W2:Y:S02]  /*0110*/  LDG.E R5, desc[UR6][R4.64] ;  /* 0x0000000604057981 */ /* 0x000ea4000c1e1900 */
[----:B--2---:R-:W-:-:S04]  /*0120*/  FSETP.GEU.AND P0, PT, R2, R5, PT ;  /* 0x000000050200720b */ /* 0x004fc80003f0e000 */
[----:B------:R-:W-:Y:S01]  /*0130*/  FSEL R7, R2, R5, !P0 ;  /* 0x0000000502077208 */ /* 0x000fe20004000000 */
[----:B------:R-:W-:Y:S08]  /*0140*/  BRA `(.L_x_66) ;  /* 0x0000000000187947 */ /* 0x000ff00003800000 */
.L_x_65:
[----:B------:R-:W-:-:S13]  /*0150*/  ISETP.GE.AND P0, PT, R7, UR5, PT ;  /* 0x0000000507007c0c */ /* 0x000fda000bf06270 */
[----:B------:R-:W0:Y:S02]  /*0160*/  @!P0 LDC.64 R2, c[0x0][0x380] ;  /* 0x0000e000ff028b82 */ /* 0x000e240000000a00 */
[----:B0-----:R-:W-:-:S05]  /*0170*/  @!P0 IMAD.WIDE R4, R7, 0x4, R2 ;  /* 0x0000000407048825 */ /* 0x001fca00078e0202 */
[----:B------:R0:W5:Y:S01]  /*0180*/  @!P0 LDG.E R7, desc[UR6][R4.64] ;  /* 0x0000000604078981 */ /* 0x000162000c1e1900 */
[----:B------:R-:W1:Y:S03]  /*0190*/  @P0 LDC.64 R2, c[0x0][0x380] ;  /* 0x0000e000ff020b82 */ /* 0x000e660000000a00 */
[----:B-1----:R0:W5:Y:S02]  /*01a0*/  @P0 LDG.E R7, desc[UR6][R2.64] ;  /* 0x0000000602070981 */ /* 0x002164000c1e1900 */
.L_x_66:
[----:B------:R-:W-:Y:S05]  /*01b0*/  BSYNC.RECONVERGENT B0 ;  /* 0x0000000000007941 */ /* 0x000fea0003800200 */
.L_x_64:
[----:B------:R-:W1:Y:S01]  /*01c0*/  S2UR UR5, SR_CgaCtaId ;  /* 0x00000000000579c3 */ /* 0x000e620000008800 */
[----:B------:R-:W-:Y:S01]  /*01d0*/  UMOV UR4, 0x400 ;  /* 0x0000040000047882 */ /* 0x000fe20000000000 */
[----:B------:R-:W-:Y:S02]  /*01e0*/  ISETP.GE.U32.AND P1, PT, R6, 0x2, PT ;  /* 0x000000020600780c */ /* 0x000fe40003f26070 */
[----:B------:R-:W-:Y:S01]  /*01f0*/  ISETP.NE.AND P0, PT, R11, RZ, PT ;  /* 0x000000ff0b00720c */ /* 0x000fe20003f05270 */
[----:B-1----:R-:W-:-:S06]  /*0200*/  ULEA UR4, UR5, UR4, 0x18 ;  /* 0x0000000405047291 */ /* 0x002fcc000f8ec0ff */
[----:B0-----:R-:W-:-:S05]  /*0210*/  LEA R2, R11, UR4, 0x2 ;  /* 0x000000040b027c11 */ /* 0x001fca000f8e10ff */
[----:B-----5:R0:W-:Y:S01]  /*0220*/  STS [R2], R7 ;  /* 0x0000000702007388 */ /* 0x0201e20000000800 */
[----:B------:R-:W-:Y:S06]  /*0230*/  BAR.SYNC.DEFER_BLOCKING 0x0 ;  /* 0x0000000000007b1d */ /* 0x000fec0000010000 */
[----:B------:R-:W-:Y:S05]  /*0240*/  @!P1 BRA `(.L_x_67) ;  /* 0x0000000000309947 */ /* 0x000fea0003800000 */
.L_x_68:
[----:B------:R-:W-:-:S04]  /*0250*/  SHF.R.U32.HI R5, RZ, 0x1, R6 ;  /* 0x00000001ff057819 */ /* 0x000fc80000011606 */
[----:B------:R-:W-:-:S13]  /*0260*/  ISETP.GE.U32.AND P1, PT, R11, R5, PT ;  /* 0x000000050b00720c */ /* 0x000fda0003f26070 */
[----:B------:R-:W-:Y:S01]  /*0270*/  @!P1 IMAD R4, R5, 0x4, R2 ;  /* 0x0000000405049824 */ /* 0x000fe200078e0202 */
[----:B------:R-:W-:Y:S05]  /*0280*/  @!P1 LDS R3, [R2] ;  /* 0x0000000002039984 */ /* 0x000fea0000000800 */
[----:B------:R-:W1:Y:S02]  /*0290*/  @!P1 LDS R4, [R4] ;  /* 0x0000000004049984 */ /* 0x000e640000000800 */
[----:B-1----:R-:W-:-:S04]  /*02a0*/  @!P1 FSETP.GEU.AND P2, PT, R3, R4, PT ;  /* 0x000000040300920b */ /* 0x002fc80003f4e000 */
[----:B------:R-:W-:-:S05]  /*02b0*/  @!P1 FSEL R3, R3, R4, !P2 ;  /* 0x0000000403039208 */ /* 0x000fca0005000000 */
[----:B------:R1:W-:Y:S01]  /*02c0*/  @!P1 STS [R2], R3 ;  /* 0x0000000302009388 */ /* 0x0003e20000000800 */
[----:B------:R-:W-:Y:S01]  /*02d0*/  BAR.SYNC.DEFER_BLOCKING 0x0 ;  /* 0x0000000000007b1d */ /* 0x000fe20000010000 */
[----:B------:R-:W-:Y:S01]  /*02e0*/  ISETP.GT.U32.AND P1, PT, R6, 0x3, PT ;  /* 0x000000030600780c */ /* 0x000fe20003f24070 */
[----:B------:R-:W-:-:S12]  /*02f0*/  IMAD.MOV.U32 R6, RZ, RZ, R5 ;  /* 0x000000ffff067224 */ /* 0x000fd800078e0005 */
[----:B-1----:R-:W-:Y:S05]  /*0300*/  @P1 BRA `(.L_x_68) ;  /* 0xfffffffc00d01947 */ /* 0x002fea000383ffff */
.L_x_67:
[----:B------:R-:W-:Y:S05]  /*0310*/  @P0 EXIT ;  /* 0x000000000000094d */ /* 0x000fea0003800000 */
[----:B------:R-:W1:Y:S01]  /*0320*/  S2UR UR5, SR_CgaCtaId ;  /* 0x00000000000579c3 */ /* 0x000e620000008800 */
[----:B------:R-:W-:-:S07]  /*0330*/  UMOV UR4, 0x400 ;  /* 0x0000040000047882 */ /* 0x000fce0000000000 */
[----:B0-----:R-:W0:Y:S01]  /*0340*/  LDC.64 R2, c[0x0][0x390] ;  /* 0x0000e400ff027b82 */ /* 0x001e220000000a00 */
[----:B-1----:R-:W-:Y:S01]  /*0350*/  ULEA UR4, UR5, UR4, 0x18 ;  /* 0x0000000405047291 */ /* 0x002fe2000f8ec0ff */
[----:B0-----:R-:W-:-:S08]  /*0360*/  IMAD.WIDE.U32 R2, R0, 0x4, R2 ;  /* 0x0000000400027825 */ /* 0x001fd000078e0002 */
[----:B------:R-:W0:Y:S04]  /*0370*/  LDS R5, [UR4] ;  /* 0x00000004ff057984 */ /* 0x000e280008000800 */
[----:B0-----:R-:W-:Y:S01]  /*0380*/  STG.E desc[UR6][R2.64], R5 ;  /* 0x0000000502007986 */ /* 0x001fe2000c101906 */
[----:B------:R-:W-:Y:S05]  /*0390*/  EXIT ;  /* 0x000000000000794d */ /* 0x000fea0003800000 */
.L_x_69:
        /* <DEDUP_REMOVED lines=14> */
.L_x_82:


//--------------------- .text._Z17gpuReduceMaxFloatPfiS_ --------------------------
	.section	.text._Z17gpuReduceMaxFloatPfiS_,"ax",@progbits
	.align	128
        .global         _Z17gpuReduceMaxFloatPfiS_
        .type           _Z17gpuReduceMaxFloatPfiS_,@function
        .size           _Z17gpuReduceMaxFloatPfiS_,(.L_x_83 - _Z17gpuReduceMaxFloatPfiS_)
        .other          _Z17gpuReduceMaxFloatPfiS_,@"STO_CUDA_ENTRY STV_DEFAULT"
_Z17gpuReduceMaxFloatPfiS_:
.text._Z17gpuReduceMaxFloatPfiS_:
        /* <DEDUP_REMOVED lines=18> */
[----:B--2---:R-:W-:-:S04]  /*0120*/  FSETP.GT.AND P0, PT, R2, R5, PT ;  /* 0x000000050200720b */ /* 0x004fc80003f04000 */
[----:B------:R-:W-:Y:S01]  /*0130*/  FSEL R7, R2, R5, P0 ;  /* 0x0000000502077208 */ /* 0x000fe20000000000 */
[----:B------:R-:W-:Y:S08]  /*0140*/  BRA `(.L_x_72) ;  /* 0x0000000000187947 */ /* 0x000ff00003800000 */
.L_x_71:
[----:B------:R-:W-:-:S13]  /*0150*/  ISETP.GE.AND P0, PT, R7, UR5, PT ;  /* 0x0000000507007c0c */ /* 0x000fda000bf06270 */
[----:B------:R-:W0:Y:S02]  /*0160*/  @!P0 LDC.64 R2, c[0x0][0x380] ;  /* 0x0000e000ff028b82 */ /* 0x000e240000000a00 */
[----:B0-----:R-:W-:-:S05]  /*0170*/  @!P0 IMAD.WIDE R4, R7, 0x4, R2 ;  /* 0x0000000407048825 */ /* 0x001fca00078e0202 */
[----:B------:R0:W5:Y:S01]  /*0180*/  @!P0 LDG.E R7, desc[UR6][R4.64] ;  /* 0x0000000604078981 */ /* 0x000162000c1e1900 */
[----:B------:R-:W1:Y:S03]  /*0190*/  @P0 LDC.64 R2, c[0x0][0x380] ;  /* 0x0000e000ff020b82 */ /* 0x000e660000000a00 */
[----:B-1----:R0:W5:Y:S02]  /*01a0*/  @P0 LDG.E R7, desc[UR6][R2.64] ;  /* 0x0000000602070981 */ /* 0x002164000c1e1900 */
.L_x_72:
[----:B------:R-:W-:Y:S05]  /*01b0*/  BSYNC.RECONVERGENT B0 ;  /* 0x0000000000007941 */ /* 0x000fea0003800200 */
.L_x_70:
        /* <DEDUP_REMOVED lines=9> */
.L_x_74:
[----:B------:R-:W-:-:S04]  /*0250*/  SHF.R.U32.HI R5, RZ, 0x1, R6 ;  /* 0x00000001ff057819 */ /* 0x000fc80000011606 */
[----:B------:R-:W-:-:S13]  /*0260*/  ISETP.GE.U32.AND P2, PT, R11, R5, PT ;  /* 0x000000050b00720c */ /* 0x000fda0003f46070 */
[----:B------:R-:W-:Y:S01]  /*0270*/  @!P2 IMAD R4, R5, 0x4, R2 ;  /* 0x000000040504a824 */ /* 0x000fe200078e0202 */
[----:B------:R-:W-:Y:S05]  /*0280*/  @!P2 LDS R3, [R2] ;  /* 0x000000000203a984 */ /* 0x000fea0000000800 */
[----:B------:R-:W1:Y:S02]  /*0290*/  @!P2 LDS R4, [R4] ;  /* 0x000000000404a984 */ /* 0x000e640000000800 */
[----:B-1----:R-:W-:-:S04]  /*02a0*/  @!P2 FSETP.GT.AND P1, PT, R3, R4, PT ;  /* 0x000000040300a20b */ /* 0x002fc80003f24000 */
[----:B------:R-:W-:Y:S02]  /*02b0*/  @!P2 FSEL R3, R3, R4, P1 ;  /* 0x000000040303a208 */ /* 0x000fe40000800000 */
[----:B------:R-:W-:Y:S01]  /*02c0*/  ISETP.GT.U32.AND P1, PT, R6, 0x3, PT ;  /* 0x000000030600780c */ /* 0x000fe20003f24070 */
[----:B------:R-:W-:Y:S02]  /*02d0*/  IMAD.MOV.U32 R6, RZ, RZ, R5 ;  /* 0x000000ffff067224 */ /* 0x000fe400078e0005 */
[----:B------:R1:W-:Y:S01]  /*02e0*/  @!P2 STS [R2], R3 ;  /* 0x000000030200a388 */ /* 0x0003e20000000800 */
[----:B------:R-:W-:Y:S09]  /*02f0*/  BAR.SYNC.DEFER_BLOCKING 0x0 ;  /* 0x0000000000007b1d */ /* 0x000ff20000010000 */
[----:B-1----:R-:W-:Y:S05]  /*0300*/  @P1 BRA `(.L_x_74) ;  /* 0xfffffffc00d01947 */ /* 0x002fea000383ffff */
.L_x_73:
        /* <DEDUP_REMOVED lines=9> */
.L_x_75:
        /* <DEDUP_REMOVED lines=14> */
.L_x_83:


//--------------------- .nv.shared.reserved.0     --------------------------
	.section	.nv.shared.reserved.0,"aw",@nobits
	.weak		__nv_reservedSMEM_offset_0_alias
	.size		__nv_reservedSMEM_offset_0_alias, 0, 64
	.other		__nv_reservedSMEM_offset_0_alias,@"STO_CUDA_RESERVED_SHARED STV_DEFAULT"
__nv_reservedSMEM_offset_0_alias:
	.zero		0
	.zero		64


//--------------------- .nv.shared._Z5scan3PiiS_S_ --------------------------
	.section	.nv.shared._Z5scan3PiiS_S_,"aw",@nobits
	.sectionflags	@""
	.align	4
.nv.shared._Z5scan3PiiS_S_:
	.zero		1288


//--------------------- .nv.shared._Z17gpuReduceMinFloatPfiS_ --------------------------
	.section	.nv.shared._Z17gpuReduceMinFloatPfiS_,"aw",@nobits
	.sectionflags	@""
	.align	4
.nv.shared._Z17gpuReduceMinFloatPfiS_:
	.zero		9216


//--------------------- .nv.shared._Z17gpuReduceMaxFloatPfiS_ --------------------------
	.section	.nv.shared._Z17gpuReduceMaxFloatPfiS_,"aw",@nobits
	.sectionflags	@""
	.align	4
.nv.shared._Z17gpuReduceMaxFloatPfiS_:
	.zero		9216


//--------------------- .nv.constant0._Z22gpuHistogramFillSplitsPfiS_PiPjffi --------------------------
	.section	.nv.constant0._Z22gpuHistogramFillSplitsPfiS_PiPjffi,"a",@progbits
	.sectionflags	@""
	.align	4
.nv.constant0._Z22gpuHistogramFillSplitsPfiS_PiPjffi:
	.zero		948


//--------------------- .nv.constant0._Z32gpuHistogramCalculateSplitsSizesPfiPiffi --------------------------
	.section	.nv.constant0._Z32gpuHistogramCalculateSplitsSizesPfiPiffi,"a",@progbits
	.sectionflags	@""
	.align	4
.nv.constant0._Z32gpuHistogramCalculateSplitsSizesPfiPiffi:
	.zero		932


//--------------------- .nv.constant0._Z14scanDistributePiS_ --------------------------
	.section	.nv.constant0._Z14scanDistributePiS_,"a",@progbits
	.sectionflags	@""
	.align	4
.nv.constant0._Z14scanDistributePiS_:
	.zero		912


//--------------------- .nv.constant0._Z5scan3PiiS_S_ --------------------------
	.section	.nv.constant0._Z5scan3PiiS_S_,"a",@progbits
	.sectionflags	@""
	.align	4
.nv.constant0._Z5scan3PiiS_S_:
	.zero		928


//--------------------- .nv.constant0._Z17gpuReduceMinFloatPfiS_ --------------------------
	.section	.nv.constant0._Z17gpuReduceMinFloatPfiS_,"a",@progbits
	.sectionflags	@""
	.align	4
.nv.constant0._Z17gpuReduceMinFloatPfiS_:
	.zero		920


//--------------------- .nv.constant0._Z17gpuReduceMaxFloatPfiS_ --------------------------
	.section	.nv.constant0._Z17gpuReduceMaxFloatPfiS_,"a",@progbits
	.sectionflags	@""
	.align	4
.nv.constant0._Z17gpuReduceMaxFloatPfiS_:
	.zero		920


//--------------------- SYMBOLS --------------------------

	.type		.nv.reservedSmem.offset0,@object
	.size		.nv.reservedSmem.offset0,0x4
	.type		.nv.reservedSmem.cap,@object
	.size		.nv.reservedSmem.cap,0x4
